def attn_fwd(
    Q,
    K,
    V,
    Out,
    Lse,
    sm_scale,
    stride_qz,
    stride_qh,
    stride_qm,
    stride_qk,
    stride_kz,
    stride_kh,
    stride_kn,
    stride_kk,
    stride_vz,
    stride_vh,
    stride_vn,
    stride_vk,
    stride_oz,
    stride_oh,
    stride_om,
    stride_ok,
    seqlen_q,
    seqlen_k,
    BLOCK_M: tl.constexpr,
    BLOCK_N: tl.constexpr,
    HEAD_DIM: tl.constexpr,
    CAUSAL: tl.constexpr,
):
    start_m = tl.program_id(0)
    off_hz = tl.program_id(1)
    q_off = off_hz * stride_qh
    k_off = off_hz * stride_kh
    v_off = off_hz * stride_vh
    offs_m = start_m * BLOCK_M + tl.arange(0, BLOCK_M)
    offs_d = tl.arange(0, HEAD_DIM)
    offs_n = tl.arange(0, BLOCK_N)
    q_ptrs = Q + q_off + offs_m[:, None] * stride_qm + offs_d[None, :] * stride_qk
    k_ptrs = K + k_off + offs_d[:, None] * stride_kk + offs_n[None, :] * stride_kn
    v_ptrs = V + v_off + offs_n[:, None] * stride_vn + offs_d[None, :] * stride_vk
    m_i = tl.full([BLOCK_M], float("-inf"), dtype=tl.float32)
    l_i = tl.zeros([BLOCK_M], dtype=tl.float32) + 1.0
    acc = tl.zeros([BLOCK_M, HEAD_DIM], dtype=tl.float32)
    q = tl.load(q_ptrs)
    acc, l_i, m_i = _attn_fwd_inner(
        acc,
        l_i,
        m_i,
        q,
        k_ptrs,
        v_ptrs,
        sm_scale,
        stride_kn,
        stride_vn,
        start_m,
        seqlen_k,
        BLOCK_M,
        BLOCK_N,
        HEAD_DIM,
        CAUSAL,
    )
    acc = acc / l_i[:, None]
    lse = m_i + tl.math.log2(l_i) / 1.4426950408889634
    o_ptrs = (
        Out
        + off_hz * stride_oh
        + offs_m[:, None] * stride_om
        + offs_d[None, :] * stride_ok
    )
    tl.store(o_ptrs, acc.to(Out.dtype.element_ty))
    tl.store(Lse + off_hz * seqlen_q + offs_m, lse)

# config = {"BLOCK_M": 256, "BLOCK_N": 16, "HEAD_DIM": 64, "arch": "sm_90", "causal": true, "dtype": "fp16", "num_stages": 2, "num_warps": 8}
# arch = sm_90


// ===== COMPILED SASS (sm_90a) =====

	.target	sm_90a

	.elftype	@"ET_EXEC"


//--------------------- .note.nv.tkinfo           --------------------------
	.section	.note.nv.tkinfo,"",@"SHT_NOTE"
	.sectionflags	@"SHF_NOTE_NV_TKINFO"
	.tkinfo
        /*0018*/ 	.word	0x00000002
        /*0030*/ 	.string	""
        /*0030*/ 	.string	"ptxas"
        /*0030*/ 	.string	"Cuda compilation tools, release 13.0, V13.0.88"
        /*0030*/ 	.string	"Build cuda_13.0.r13.0/compiler.36424714_0"
        /*0030*/ 	.string	"-v  -suppress-debug-info  -lineinfo  -arch sm_90a "



//--------------------- .note.nv.cuinfo           --------------------------
	.section	.note.nv.cuinfo,"",@"SHT_NOTE"
	.sectionflags	@"SHF_NOTE_NV_CUINFO"
        /*0018*/ 	.short	0x0002
        /*001a*/ 	.short	0x005a
        /*001c*/ 	.short	0x0082
	.zero		2


//--------------------- .nv.info                  --------------------------
	.section	.nv.info,"",@"SHT_CUDA_INFO"
	.align	4


	//----- nvinfo : EIATTR_REGCOUNT
	.align		4
        /*0000*/ 	.byte	0x04, 0x2f
        /*0002*/ 	.short	(.L_2 - .L_1)
	.align		4
.L_1:
        /*0004*/ 	.word	index@(attn_fwd)
        /*0008*/ 	.word	0x000000c6


	//----- nvinfo : EIATTR_FRAME_SIZE
	.align		4
.L_2:
        /*000c*/ 	.byte	0x04, 0x11
        /*000e*/ 	.short	(.L_4 - .L_3)
	.align		4
.L_3:
        /*0010*/ 	.word	index@(attn_fwd)
        /*0014*/ 	.word	0x00000000


	//----- nvinfo : EIATTR_MIN_STACK_SIZE
	.align		4
.L_4:
        /*0018*/ 	.byte	0x04, 0x12
        /*001a*/ 	.short	(.L_6 - .L_5)
	.align		4
.L_5:
        /*001c*/ 	.word	index@(attn_fwd)
        /*0020*/ 	.word	0x00000000
.L_6:


//--------------------- .nv.compat                --------------------------
	.section	.nv.compat,"",@"SHT_CUDA_COMPAT_INFO"
	.align	4
        /*0000*/ 	.byte	0x02, 0x09, 0x01, 0x00, 0x02, 0x02, 0x04, 0x00, 0x02, 0x05, 0x05, 0x00, 0x03, 0x07, 0x01, 0x01
        /*0010*/ 	.byte	0x02, 0x03, 0x00, 0x00, 0x02, 0x06, 0x01, 0x00, 0x04, 0x0b, 0x08, 0x00, 0x00, 0x00, 0x00, 0x00
        /*0020*/ 	.byte	0x00, 0x00, 0x00, 0x00


//--------------------- .nv.info.attn_fwd         --------------------------
	.section	.nv.info.attn_fwd,"",@"SHT_CUDA_INFO"
	.sectionflags	@""
	.align	4


	//----- nvinfo : EIATTR_CUDA_API_VERSION
	.align		4
        /*0000*/ 	.byte	0x04, 0x37
        /*0002*/ 	.short	(.L_8 - .L_7)
.L_7:
        /*0004*/ 	.word	0x00000082


	//----- nvinfo : EIATTR_KPARAM_INFO
	.align		4
.L_8:
        /*0008*/ 	.byte	0x04, 0x17
        /*000a*/ 	.short	(.L_10 - .L_9)
.L_9:
        /*000c*/ 	.word	0x00000000
        /*0010*/ 	.short	0x0019
        /*0012*/ 	.short	0x0080
        /*0014*/ 	.byte	0x00, 0xf4, 0x21, 0x00


	//----- nvinfo : EIATTR_KPARAM_INFO
	.align		4
.L_10:
        /*0018*/ 	.byte	0x04, 0x17
        /*001a*/ 	.short	(.L_12 - .L_11)
.L_11:
        /*001c*/ 	.word	0x00000000
        /*0020*/ 	.short	0x0018
        /*0022*/ 	.short	0x0078
        /*0024*/ 	.byte	0x00, 0xf4, 0x21, 0x00


	//----- nvinfo : EIATTR_KPARAM_INFO
	.align		4
.L_12:
        /*0028*/ 	.byte	0x04, 0x17
        /*002a*/ 	.short	(.L_14 - .L_13)
.L_13:
        /*002c*/ 	.word	0x00000000
        /*0030*/ 	.short	0x0017
        /*0032*/ 	.short	0x0070
        /*0034*/ 	.byte	0x00, 0xf0, 0x11, 0x00


	//----- nvinfo : EIATTR_KPARAM_INFO
	.align		4
.L_14:
        /*0038*/ 	.byte	0x04, 0x17
        /*003a*/ 	.short	(.L_16 - .L_15)
.L_15:
        /*003c*/ 	.word	0x00000000
        /*0040*/ 	.short	0x0016
        /*0042*/ 	.short	0x006c
        /*0044*/ 	.byte	0x00, 0xf0, 0x11, 0x00


	//----- nvinfo : EIATTR_KPARAM_INFO
	.align		4
.L_16:
        /*0048*/ 	.byte	0x04, 0x17
        /*004a*/ 	.short	(.L_18 - .L_17)
.L_17:
        /*004c*/ 	.word	0x00000000
        /*0050*/ 	.short	0x0015
        /*0052*/ 	.short	0x0068
        /*0054*/ 	.byte	0x00, 0xf0, 0x11, 0x00


	//----- nvinfo : EIATTR_KPARAM_INFO
	.align		4
.L_18:
        /*0058*/ 	.byte	0x04, 0x17
        /*005a*/ 	.short	(.L_20 - .L_19)
.L_19:
        /*005c*/ 	.word	0x00000000
        /*0060*/ 	.short	0x0014
        /*0062*/ 	.short	0x0064
        /*0064*/ 	.byte	0x00, 0xf0, 0x11, 0x00


	//----- nvinfo : EIATTR_KPARAM_INFO
	.align		4
.L_20:
        /*0068*/ 	.byte	0x04, 0x17
        /*006a*/ 	.short	(.L_22 - .L_21)
.L_21:
        /*006c*/ 	.word	0x00000000
        /*0070*/ 	.short	0x0013
        /*0072*/ 	.short	0x0060
        /*0074*/ 	.byte	0x00, 0xf0, 0x11, 0x00


	//----- nvinfo : EIATTR_KPARAM_INFO
	.align		4
.L_22:
        /*0078*/ 	.byte	0x04, 0x17
        /*007a*/ 	.short	(.L_24 - .L_23)
.L_23:
        /*007c*/ 	.word	0x00000000
        /*0080*/ 	.short	0x0012
        /*0082*/ 	.short	0x005c
        /*0084*/ 	.byte	0x00, 0xf0, 0x11, 0x00


	//----- nvinfo : EIATTR_KPARAM_INFO
	.align		4
.L_24:
        /*0088*/ 	.byte	0x04, 0x17
        /*008a*/ 	.short	(.L_26 - .L_25)
.L_25:
        /*008c*/ 	.word	0x00000000
        /*0090*/ 	.short	0x0011
        /*0092*/ 	.short	0x0058
        /*0094*/ 	.byte	0x00, 0xf0, 0x11, 0x00


	//----- nvinfo : EIATTR_KPARAM_INFO
	.align		4
.L_26:
        /*0098*/ 	.byte	0x04, 0x17
        /*009a*/ 	.short	(.L_28 - .L_27)
.L_27:
        /*009c*/ 	.word	0x00000000
        /*00a0*/ 	.short	0x0010
        /*00a2*/ 	.short	0x0054
        /*00a4*/ 	.byte	0x00, 0xf0, 0x11, 0x00


	//----- nvinfo : EIATTR_KPARAM_INFO
	.align		4
.L_28:
        /*00a8*/ 	.byte	0x04, 0x17
        /*00aa*/ 	.short	(.L_30 - .L_29)
.L_29:
        /*00ac*/ 	.word	0x00000000
        /*00b0*/ 	.short	0x000f
        /*00b2*/ 	.short	0x0050
        /*00b4*/ 	.byte	0x00, 0xf0, 0x11, 0x00


	//----- nvinfo : EIATTR_KPARAM_INFO
	.align		4
.L_30:
        /*00b8*/ 	.byte	0x04, 0x17
        /*00ba*/ 	.short	(.L_32 - .L_31)
.L_31:
        /*00bc*/ 	.word	0x00000000
        /*00c0*/ 	.short	0x000e
        /*00c2*/ 	.short	0x004c
        /*00c4*/ 	.byte	0x00, 0xf0, 0x11, 0x00


	//----- nvinfo : EIATTR_KPARAM_INFO
	.align		4
.L_32:
        /*00c8*/ 	.byte	0x04, 0x17
        /*00ca*/ 	.short	(.L_34 - .L_33)
.L_33:
        /*00cc*/ 	.word	0x00000000
        /*00d0*/ 	.short	0x000d
        /*00d2*/ 	.short	0x0048
        /*00d4*/ 	.byte	0x00, 0xf0, 0x11, 0x00


	//----- nvinfo : EIATTR_KPARAM_INFO
	.align		4
.L_34:
        /*00d8*/ 	.byte	0x04, 0x17
        /*00da*/ 	.short	(.L_36 - .L_35)
.L_35:
        /*00dc*/ 	.word	0x00000000
        /*00e0*/ 	.short	0x000c
        /*00e2*/ 	.short	0x0044
        /*00e4*/ 	.byte	0x00, 0xf0, 0x11, 0x00


	//----- nvinfo : EIATTR_KPARAM_INFO
	.align		4
.L_36:
        /*00e8*/ 	.byte	0x04, 0x17
        /*00ea*/ 	.short	(.L_38 - .L_37)
.L_37:
        /*00ec*/ 	.word	0x00000000
        /*00f0*/ 	.short	0x000b
        /*00f2*/ 	.short	0x0040
        /*00f4*/ 	.byte	0x00, 0xf0, 0x11, 0x00


	//----- nvinfo : EIATTR_KPARAM_INFO
	.align		4
.L_38:
        /*00f8*/ 	.byte	0x04, 0x17
        /*00fa*/ 	.short	(.L_40 - .L_39)
.L_39:
        /*00fc*/ 	.word	0x00000000
        /*0100*/ 	.short	0x000a
        /*0102*/ 	.short	0x003c
        /*0104*/ 	.byte	0x00, 0xf0, 0x11, 0x00


	//----- nvinfo : EIATTR_KPARAM_INFO
	.align		4
.L_40:
        /*0108*/ 	.byte	0x04, 0x17
        /*010a*/ 	.short	(.L_42 - .L_41)
.L_41:
        /*010c*/ 	.word	0x00000000
        /*0110*/ 	.short	0x0009
        /*0112*/ 	.short	0x0038
        /*0114*/ 	.byte	0x00, 0xf0, 0x11, 0x00


	//----- nvinfo : EIATTR_KPARAM_INFO
	.align		4
.L_42:
        /*0118*/ 	.byte	0x04, 0x17
        /*011a*/ 	.short	(.L_44 - .L_43)
.L_43:
        /*011c*/ 	.word	0x00000000
        /*0120*/ 	.short	0x0008
        /*0122*/ 	.short	0x0034
        /*0124*/ 	.byte	0x00, 0xf0, 0x11, 0x00


	//----- nvinfo : EIATTR_KPARAM_INFO
	.align		4
.L_44:
        /*0128*/ 	.byte	0x04, 0x17
        /*012a*/ 	.short	(.L_46 - .L_45)
.L_45:
        /*012c*/ 	.word	0x00000000
        /*0130*/ 	.short	0x0007
        /*0132*/ 	.short	0x0030
        /*0134*/ 	.byte	0x00, 0xf0, 0x11, 0x00


	//----- nvinfo : EIATTR_KPARAM_INFO
	.align		4
.L_46:
        /*0138*/ 	.byte	0x04, 0x17
        /*013a*/ 	.short	(.L_48 - .L_47)
.L_47:
        /*013c*/ 	.word	0x00000000
        /*0140*/ 	.short	0x0006
        /*0142*/ 	.short	0x002c
        /*0144*/ 	.byte	0x00, 0xf0, 0x11, 0x00


	//----- nvinfo : EIATTR_KPARAM_INFO
	.align		4
.L_48:
        /*0148*/ 	.byte	0x04, 0x17
        /*014a*/ 	.short	(.L_50 - .L_49)
.L_49:
        /*014c*/ 	.word	0x00000000
        /*0150*/ 	.short	0x0005
        /*0152*/ 	.short	0x0028
        /*0154*/ 	.byte	0x00, 0xf0, 0x11, 0x00


	//----- nvinfo : EIATTR_KPARAM_INFO
	.align		4
.L_50:
        /*0158*/ 	.byte	0x04, 0x17
        /*015a*/ 	.short	(.L_52 - .L_51)
.L_51:
        /*015c*/ 	.word	0x00000000
        /*0160*/ 	.short	0x0004
        /*0162*/ 	.short	0x0020
        /*0164*/ 	.byte	0x00, 0xf4, 0x21, 0x00


	//----- nvinfo : EIATTR_KPARAM_INFO
	.align		4
.L_52:
        /*0168*/ 	.byte	0x04, 0x17
        /*016a*/ 	.short	(.L_54 - .L_53)
.L_53:
        /*016c*/ 	.word	0x00000000
        /*0170*/ 	.short	0x0003
        /*0172*/ 	.short	0x0018
        /*0174*/ 	.byte	0x00, 0xf4, 0x21, 0x00


	//----- nvinfo : EIATTR_KPARAM_INFO
	.align		4
.L_54:
        /*0178*/ 	.byte	0x04, 0x17
        /*017a*/ 	.short	(.L_56 - .L_55)
.L_55:
        /*017c*/ 	.word	0x00000000
        /*0180*/ 	.short	0x0002
        /*0182*/ 	.short	0x0010
        /*0184*/ 	.byte	0x00, 0xf4, 0x21, 0x00


	//----- nvinfo : EIATTR_KPARAM_INFO
	.align		4
.L_56:
        /*0188*/ 	.byte	0x04, 0x17
        /*018a*/ 	.short	(.L_58 - .L_57)
.L_57:
        /*018c*/ 	.word	0x00000000
        /*0190*/ 	.short	0x0001
        /*0192*/ 	.short	0x0008
        /*0194*/ 	.byte	0x00, 0xf4, 0x21, 0x00


	//----- nvinfo : EIATTR_KPARAM_INFO
	.align		4
.L_58:
        /*0198*/ 	.byte	0x04, 0x17
        /*019a*/ 	.short	(.L_60 - .L_59)
.L_59:
        /*019c*/ 	.word	0x00000000
        /*01a0*/ 	.short	0x0000
        /*01a2*/ 	.short	0x0000
        /*01a4*/ 	.byte	0x00, 0xf4, 0x21, 0x00


	//----- nvinfo : EIATTR_SPARSE_MMA_MASK
	.align		4
.L_60:
        /*01a8*/ 	.byte	0x03, 0x50
        /*01aa*/ 	.short	0x0000


	//----- nvinfo : EIATTR_MAXREG_COUNT
	.align		4
        /*01ac*/ 	.byte	0x03, 0x1b
        /*01ae*/ 	.short	0x00ff


	//----- nvinfo : EIATTR_NUM_BARRIERS
	.align		4
        /*01b0*/ 	.byte	0x02, 0x4c
        /*01b2*/ 	.byte	0x01
	.zero		1


	//----- nvinfo : EIATTR_MERCURY_ISA_VERSION
	.align		4
        /*01b4*/ 	.byte	0x03, 0x5f
        /*01b6*/ 	.short	0x0101


	//----- nvinfo : EIATTR_COOP_GROUP_MASK_REGIDS
	.align		4
        /*01b8*/ 	.byte	0x04, 0x29
        /*01ba*/ 	.short	(.L_62 - .L_61)


	//   ....[0]....
.L_61:
        /*01bc*/ 	.word	0xffffffff


	//   ....[1]....
        /*01c0*/ 	.word	0xffffffff


	//   ....[2]....
        /*01c4*/ 	.word	0xffffffff


	//   ....[3]....
        /*01c8*/ 	.word	0xffffffff


	//   ....[4]....
        /*01cc*/ 	.word	0xffffffff


	//   ....[5]....
        /*01d0*/ 	.word	0xffffffff


	//   ....[6]....
        /*01d4*/ 	.word	0xffffffff


	//   ....[7]....
        /*01d8*/ 	.word	0xffffffff


	//   ....[8]....
        /*01dc*/ 	.word	0xffffffff


	//   ....[9]....
        /*01e0*/ 	.word	0xffffffff


	//   ....[10]....
        /*01e4*/ 	.word	0xffffffff


	//   ....[11]....
        /*01e8*/ 	.word	0xffffffff


	//   ....[12]....
        /*01ec*/ 	.word	0xffffffff


	//   ....[13]....
        /*01f0*/ 	.word	0xffffffff


	//   ....[14]....
        /*01f4*/ 	.word	0xffffffff


	//   ....[15]....
        /*01f8*/ 	.word	0xffffffff


	//----- nvinfo : EIATTR_COOP_GROUP_INSTR_OFFSETS
	.align		4
.L_62:
        /*01fc*/ 	.byte	0x04, 0x28
        /*01fe*/ 	.short	(.L_64 - .L_63)


	//   ....[0]....
.L_63:
        /*0200*/ 	.word	0x00002750


	//   ....[1]....
        /*0204*/ 	.word	0x00002860


	//   ....[2]....
        /*0208*/ 	.word	0x00002890


	//   ....[3]....
        /*020c*/ 	.word	0x00002ad0


	//   ....[4]....
        /*0210*/ 	.word	0x00002b00


	//   ....[5]....
        /*0214*/ 	.word	0x00002b50


	//   ....[6]....
        /*0218*/ 	.word	0x00002bb0


	//   ....[7]....
        /*021c*/ 	.word	0x00002c20


	//   ....[8]....
        /*0220*/ 	.word	0x00003580


	//   ....[9]....
        /*0224*/ 	.word	0x00003590


	//   ....[10]....
        /*0228*/ 	.word	0x000035a0


	//   ....[11]....
        /*022c*/ 	.word	0x000035b0


	//   ....[12]....
        /*0230*/ 	.word	0x00003610


	//   ....[13]....
        /*0234*/ 	.word	0x00003620


	//   ....[14]....
        /*0238*/ 	.word	0x00003630


	//   ....[15]....
        /*023c*/ 	.word	0x00003650


	//----- nvinfo : EIATTR_EXIT_INSTR_OFFSETS
	.align		4
.L_64:
        /*0240*/ 	.byte	0x04, 0x1c
        /*0242*/ 	.short	(.L_66 - .L_65)


	//   ....[0]....
.L_65:
        /*0244*/ 	.word	0x00006aa0


	//----- nvinfo : EIATTR_REQNTID
	.align		4
.L_66:
        /*0248*/ 	.byte	0x04, 0x10
        /*024a*/ 	.short	(.L_68 - .L_67)
.L_67:
        /*024c*/ 	.word	0x00000100
        /*0250*/ 	.word	0x00000001
        /*0254*/ 	.word	0x00000001


	//----- nvinfo : EIATTR_CBANK_PARAM_SIZE
	.align		4
.L_68:
        /*0258*/ 	.byte	0x03, 0x19
        /*025a*/ 	.short	0x0088


	//----- nvinfo : EIATTR_PARAM_CBANK
	.align		4
        /*025c*/ 	.byte	0x04, 0x0a
        /*025e*/ 	.short	(.L_70 - .L_69)
	.align		4
.L_69:
        /*0260*/ 	.word	index@(.nv.constant0.attn_fwd)
        /*0264*/ 	.short	0x0210
        /*0266*/ 	.short	0x0088


	//----- nvinfo : EIATTR_SW_WAR
	.align		4
.L_70:
        /*0268*/ 	.byte	0x04, 0x36
        /*026a*/ 	.short	(.L_72 - .L_71)
.L_71:
        /*026c*/ 	.word	0x00000008
.L_72:


//--------------------- .nv.callgraph             --------------------------
	.section	.nv.callgraph,"",@"SHT_CUDA_CALLGRAPH"
	.align	4
	.sectionentsize	8
	.align		4
        /*0000*/ 	.word	0x00000000
	.align		4
        /*0004*/ 	.word	0xffffffff
	.align		4
        /*0008*/ 	.word	0x00000000
	.align		4
        /*000c*/ 	.word	0xfffffffe
	.align		4
        /*0010*/ 	.word	0x00000000
	.align		4
        /*0014*/ 	.word	0xfffffffd
	.align		4
        /*0018*/ 	.word	0x00000000
	.align		4
        /*001c*/ 	.word	0xfffffffc


//--------------------- .nv.constant4             --------------------------
	.section	.nv.constant4,"a",@progbits
	.align	8
	.align		8
.nv.constant4:
        /*0000*/ 	.dword	_$_str


//--------------------- .text.attn_fwd            --------------------------
	.section	.text.attn_fwd,"ax",@progbits
	.align	128
        .global         attn_fwd
        .type           attn_fwd,@function
        .size           attn_fwd,(.L_x_3 - attn_fwd)
        .other          attn_fwd,@"STO_CUDA_ENTRY STV_DEFAULT"
attn_fwd:
.text.attn_fwd:
[----:B------:R-:W-:Y:S01]  /*0000*/  LDC R1, c[0x0][0x28] ;  /* 0x00000a00ff017b82 */ /* 0x000fe20000000800 */
[----:B------:R-:W0:Y:S07]  /*0010*/  S2R R3, SR_CTAID.X ;  /* 0x0000000000037919 */ /* 0x000e2e0000002500 */
[----:B------:R-:W1:Y:S01]  /*0020*/  S2UR UR7, SR_CTAID.Y ;  /* 0x00000000000779c3 */ /* 0x000e620000002600 */
[----:B------:R-:W-:Y:S01]  /*0030*/  ULDC.64 UR4, c[0x0][0x240] ;  /* 0x0000900000047ab9 */ /* 0x000fe20000000a00 */
[----:B------:R-:W-:Y:S01]  /*0040*/  ULDC.64 UR28, c[0x0][0x208] ;  /* 0x00008200001c7ab9 */ /* 0x000fe20000000a00 */
[----:B------:R-:W0:Y:S05]  /*0050*/  S2R R2, SR_TID.X ;  /* 0x0000000000027919 */ /* 0x000e2a0000002100 */
[----:B------:R-:W2:Y:S08]  /*0060*/  LDC.64 R6, c[0x0][0x210] ;  /* 0x00008400ff067b82 */ /* 0x000eb00000000a00 */
[----:B------:R-:W3:Y:S01]  /*0070*/  LDC R145, c[0x0][0x248] ;  /* 0x00009200ff917b82 */ /* 0x000ee20000000800 */
[----:B-1----:R-:W-:-:S04]  /*0080*/  UIMAD UR4, UR7, UR4, URZ ;  /* 0x00000004070472a4 */ /* 0x002fc8000f8e023f */
[----:B------:R-:W-:Y:S01]  /*0090*/  USHF.L.U32 UR6, UR4, 0x1, URZ ;  /* 0x0000000104067899 */ /* 0x000fe2000800063f */
[----:B0-----:R-:W-:-:S05]  /*00a0*/  PRMT R0, R2, 0x6540, R3 ;  /* 0x0000654002007816 */ /* 0x001fca0000000003 */
[----:B------:R-:W-:Y:S01]  /*00b0*/  IMAD R4, R0, UR5, RZ ;  /* 0x0000000500047c24 */ /* 0x000fe2000f8e02ff */
[----:B------:R-:W-:Y:S01]  /*00c0*/  UIMAD.WIDE UR4, UR4, 0x2, URZ ;  /* 0x00000002040478a5 */ /* 0x000fe2000f8e023f */
[C---:B---3--:R-:W-:Y:S01]  /*00d0*/  IMAD R17, R145.reuse, 0x50, RZ ;  /* 0x0000005091117824 */ /* 0x048fe200078e02ff */
[----:B------:R-:W-:Y:S01]  /*00e0*/  SHF.L.U32 R9, R145, 0x4, RZ ;  /* 0x0000000491097819 */ /* 0x000fe200000006ff */
[C---:B------:R-:W-:Y:S02]  /*00f0*/  IMAD.SHL.U32 R19, R4.reuse, 0x2, RZ ;  /* 0x0000000204137824 */ /* 0x040fe400078e00ff */
[----:B------:R-:W-:-:S03]  /*0100*/  IMAD.HI R4, R4, 0x2, RZ ;  /* 0x0000000204047827 */ /* 0x000fc600078e02ff */
[----:B--2---:R-:W-:Y:S01]  /*0110*/  IADD3 R18, P0, P1, R19, UR6, R6 ;  /* 0x0000000613127c10 */ /* 0x004fe2000f91e006 */
[C---:B------:R-:W-:Y:S02]  /*0120*/  IMAD.SHL.U32 R5, R145.reuse, 0x8, RZ ;  /* 0x0000000891057824 */ /* 0x040fe400078e00ff */
[C---:B------:R-:W-:Y:S01]  /*0130*/  IMAD R13, R145.reuse, 0xa, RZ ;  /* 0x0000000a910d7824 */ /* 0x040fe200078e02ff */
[----:B------:R-:W-:Y:S02]  /*0140*/  IADD3.X R19, R4, UR5, R7, P0, P1 ;  /* 0x0000000504137c10 */ /* 0x000fe400087e2407 */
[CC--:B------:R-:W-:Y:S01]  /*0150*/  LEA R16, P2, R145.reuse, R18.reuse, 0x4 ;  /* 0x0000001291107211 */ /* 0x0c0fe200078420ff */
[C---:B------:R-:W-:Y:S01]  /*0160*/  IMAD.SHL.U32 R21, R145.reuse, 0x20, RZ ;  /* 0x0000002091157824 */ /* 0x040fe200078e00ff */
[CC--:B------:R-:W-:Y:S01]  /*0170*/  LEA R8, P3, R145.reuse, R18.reuse, 0x5 ;  /* 0x0000001291087211 */ /* 0x0c0fe200078628ff */
[----:B------:R-:W-:Y:S01]  /*0180*/  IMAD R25, R145, 0x14, RZ ;  /* 0x0000001491197824 */ /* 0x000fe200078e02ff */
[-C--:B------:R-:W-:Y:S01]  /*0190*/  IADD3 R12, P0, R17, R18.reuse, RZ ;  /* 0x00000012110c7210 */ /* 0x080fe20007f1e0ff */
[C---:B------:R-:W-:Y:S01]  /*01a0*/  IMAD R29, R145.reuse, 0x28, RZ ;  /* 0x00000028911d7824 */ /* 0x040fe200078e02ff */
[CC--:B------:R-:W-:Y:S01]  /*01b0*/  LEA R4, P1, R145.reuse, R18.reuse, 0x6 ;  /* 0x0000001291047211 */ /* 0x0c0fe200078230ff */
[----:B------:R-:W-:Y:S01]  /*01c0*/  IMAD R11, R145, 0x5, RZ ;  /* 0x00000005910b7824 */ /* 0x000fe200078e02ff */
[-C--:B------:R-:W-:Y:S01]  /*01d0*/  LEA.HI.X.SX32 R17, R5, R19.reuse, 0x1, P2 ;  /* 0x0000001305117211 */ /* 0x080fe200010f0eff */
[----:B------:R-:W-:Y:S01]  /*01e0*/  IMAD R23, R145, 0x42, RZ ;  /* 0x0000004291177824 */ /* 0x000fe200078e02ff */
[-C--:B------:R-:W-:Y:S01]  /*01f0*/  IADD3 R20, P2, R13, R18.reuse, RZ ;  /* 0x000000120d147210 */ /* 0x080fe20007f5e0ff */
        /* <DEDUP_REMOVED lines=20> */
[----:B------:R-:W-:Y:S01]  /*0340*/  IMAD.SHL.U32 R27, R145, 0x2, RZ ;  /* 0x00000002911b7824 */ /* 0x000fe200078e00ff */
[-C--:B------:R-:W-:Y:S01]  /*0350*/  IADD3 R14, P5, R33, R18.reuse, RZ ;  /* 0x00000012210e7210 */ /* 0x080fe20007fbe0ff */
[----:B------:R-:W-:Y:S01]  /*0360*/  IMAD R43, R145, 0xe, RZ ;  /* 0x0000000e912b7824 */ /* 0x000fe200078e02ff */
[-C--:B------:R-:W-:Y:S01]  /*0370*/  LEA.HI.X.SX32 R13, R29, R19.reuse, 0x1, P0 ;  /* 0x000000131d0d7211 */ /* 0x080fe200000f0eff */
[----:B------:R-:W-:Y:S01]  /*0380*/  IMAD R57, R145, 0x3f, RZ ;  /* 0x0000003f91397824 */ /* 0x000fe200078e02ff */
[-C--:B------:R-:W-:Y:S01]  /*0390*/  LEA.HI.X.SX32 R29, R7, R19.reuse, 0x1, P3 ;  /* 0x00000013071d7211 */ /* 0x080fe200018f0eff */
[----:B------:R-:W-:Y:S01]  /*03a0*/  IMAD R61, R145, 0x12, RZ ;  /* 0x00000012913d7824 */ /* 0x000fe200078e02ff */
        /* <DEDUP_REMOVED lines=8> */
[-C--:B------:R-:W-:Y:S01]  /*0430*/  IADD3 R34, P0, R37, R18.reuse, RZ ;  /* 0x0000001225227210 */ /* 0x080fe20007f1e0ff */
[----:B------:R-:W-:Y:S01]  /*0440*/  IMAD R69, R145, 0x16, RZ ;  /* 0x0000001691457824 */ /* 0x000fe200078e02ff */
[-C--:B------:R-:W-:Y:S01]  /*0450*/  LEA.HI.X.SX32 R37, R37, R19.reuse, 0x1, P3 ;  /* 0x0000001325257211 */ /* 0x080fe200018f0eff */
[----:B------:R-:W-:Y:S01]  /*0460*/  IMAD R81, R145, 0x1a, RZ ;  /* 0x0000001a91517824 */ /* 0x000fe200078e02ff */
[-C--:B------:R-:W-:Y:S01]  /*0470*/  IADD3 R42, P3, R47, R18.reuse, RZ ;  /* 0x000000122f2a7210 */ /* 0x080fe20007f7e0ff */
        /* <DEDUP_REMOVED lines=16> */
[C---:B------:R-:W-:Y:S01]  /*0580*/  IMAD R59, R145.reuse, 0x11, RZ ;  /* 0x00000011913b7824 */ /* 0x040fe200078e02ff */
[C---:B------:R-:W-:Y:S01]  /*0590*/  SHF.L.U32 R31, R145.reuse, 0x2, RZ ;  /* 0x00000002911f7819 */ /* 0x040fe200000006ff */
[C---:B------:R-:W-:Y:S01]  /*05a0*/  IMAD R65, R145.reuse, 0x13, RZ ;  /* 0x0000001391417824 */ /* 0x040fe200078e02ff */
[CC--:B------:R-:W-:Y:S01]  /*05b0*/  LEA R74, P6, R145.reuse, R18.reuse, 0x2 ;  /* 0x00000012914a7211 */ /* 0x0c0fe200078c10ff */
[C---:B------:R-:W-:Y:S01]  /*05c0*/  IMAD R107, R145.reuse, 0x2a, RZ ;  /* 0x0000002a916b7824 */ /* 0x040fe200078e02ff */
[CC--:B------:R-:W-:Y:S01]  /*05d0*/  LEA R70, P4, R145.reuse, R18.reuse, 0x3 ;  /* 0x0000001291467211 */ /* 0x0c0fe200078818ff */
[C---:B------:R-:W-:Y:S01]  /*05e0*/  IMAD R117, R145.reuse, 0x2e, RZ ;  /* 0x0000002e91757824 */ /* 0x040fe200078e02ff */
[CC--:B------:R-:W-:Y:S01]  /*05f0*/  LEA.HI.X.SX32 R77, R145.reuse, R19.reuse, 0x1, P5 ;  /* 0x00000013914d7211 */ /* 0x0c0fe200028f0eff */
        /* <DEDUP_REMOVED lines=77> */
[----:B------:R-:W-:Y:S01]  /*0ad0*/  LEA.HI.X.SX32 R27, R91, R19, 0x1, P2 ;  /* 0x000000135b1b7211 */ /* 0x000fe200010f0eff */
[----:B------:R-:W2:Y:S01]  /*0ae0*/  LDG.E.U16 R8, desc[UR28][R8.64] ;  /* 0x0000001c08087981 */ /* 0x000ea2000c1e1500 */
[----:B------:R-:W-:-:S02]  /*0af0*/  IADD3 R86, P6, R111, R18, RZ ;  /* 0x000000126f567210 */ /* 0x000fc40007fde0ff */
        /* <DEDUP_REMOVED lines=18> */
[----:B------:R-:W-:Y:S01]  /*0c20*/  IADD3 R92, P3, R155, R18, RZ ;  /* 0x000000129b5c7210 */ /* 0x000fe20007f7e0ff */
[----:B------:R-:W3:Y:S01]  /*0c30*/  LDG.E.U16 R11, desc[UR28][R10.64] ;  /* 0x0000001c0a0b7981 */ /* 0x000ee2000c1e1500 */
[----:B------:R-:W-:-:S02]  /*0c40*/  LEA.HI.X.SX32 R87, R99, R19, 0x1, P6 ;  /* 0x0000001363577211 */ /* 0x000fc400030f0eff */
[-C--:B------:R-:W-:Y:S01]  /*0c50*/  LEA.HI.X.SX32 R91, R103, R19.reuse, 0x1, P5 ;  /* 0x00000013675b7211 */ /* 0x080fe200028f0eff */
[----:B------:R-:W-:Y:S01]  /*0c60*/  IMAD R135, R145, 0x37, RZ ;  /* 0x0000003791877824 */ /* 0x000fe200078e02ff */
[-C--:B------:R-:W-:Y:S01]  /*0c70*/  LEA.HI.X.SX32 R111, R105, R19.reuse, 0x1, P2 ;  /* 0x00000013696f7211 */ /* 0x080fe200010f0eff */
[----:B------:R0:W4:Y:S01]  /*0c80*/  LDG.E.U16 R118, desc[UR28][R18.64] ;  /* 0x0000001c12767981 */ /* 0x000122000c1e1500 */
[-C--:B------:R-:W-:Y:S02]  /*0c90*/  IADD3 R96, P6, R157, R18.reuse, RZ ;  /* 0x000000129d607210 */ /* 0x080fe40007fde0ff */
[-C--:B------:R-:W-:Y:S01]  /*0ca0*/  LEA.HI.X.SX32 R89, R101, R19.reuse, 0x1, P4 ;  /* 0x0000001365597211 */ /* 0x080fe200020f0eff */
[----:B------:R-:W5:Y:S01]  /*0cb0*/  LDG.E.U16 R16, desc[UR28][R16.64] ;  /* 0x0000001c10107981 */ /* 0x000f62000c1e1500 */
[-C--:B------:R-:W-:Y:S02]  /*0cc0*/  IADD3 R124, P2, R163, R18.reuse, RZ ;  /* 0x00000012a37c7210 */ /* 0x080fe40007f5e0ff */
[----:B------:R-:W-:Y:S01]  /*0cd0*/  LEA.HI.X.SX32 R103, R107, R19, 0x1, P1 ;  /* 0x000000136b677211 */ /* 0x000fe200008f0eff */
[----:B------:R-:W5:Y:S01]  /*0ce0*/  LDG.E.U16 R4, desc[UR28][R4.64] ;  /* 0x0000001c04047981 */ /* 0x000f62000c1e1500 */
[----:B------:R-:W-:-:S02]  /*0cf0*/  IADD3 R94, P4, R159, R18, RZ ;  /* 0x000000129f5e7210 */ /* 0x000fc40007f9e0ff */
[-C--:B------:R-:W-:Y:S01]  /*0d00*/  IADD3 R122, P1, R165, R18.reuse, RZ ;  /* 0x00000012a57a7210 */ /* 0x080fe20007f3e0ff */
[----:B------:R1:W5:Y:S01]  /*0d10*/  LDG.E.U16 R12, desc[UR28][R12.64] ;  /* 0x0000001c0c0c7981 */ /* 0x000362000c1e1500 */
[-C--:B------:R-:W-:Y:S02]  /*0d20*/  LEA.HI.X.SX32 R101, R109, R19.reuse, 0x1, P0 ;  /* 0x000000136d657211 */ /* 0x080fe400000f0eff */
[-C--:B------:R-:W-:Y:S01]  /*0d30*/  IADD3 R114, P0, R167, R18.reuse, RZ ;  /* 0x00000012a7727210 */ /* 0x080fe20007f1e0ff */
[----:B------:R-:W5:Y:S01]  /*0d40*/  LDG.E.U16 R36, desc[UR28][R36.64] ;  /* 0x0000001c24247981 */ /* 0x000f62000c1e1500 */
[-C--:B------:R-:W-:Y:S02]  /*0d50*/  LEA.HI.X.SX32 R93, R113, R19.reuse, 0x1, P3 ;  /* 0x00000013715d7211 */ /* 0x080fe400018f0eff */
[----:B------:R-:W-:Y:S01]  /*0d60*/  IADD3 R112, P3, R169, R18, RZ ;  /* 0x00000012a9707210 */ /* 0x000fe20007f7e0ff */
[----:B------:R1:W5:Y:S01]  /*0d70*/  LDG.E.U16 R14, desc[UR28][R14.64] ;  /* 0x0000001c0e0e7981 */ /* 0x000362000c1e1500 */
[----:B------:R-:W-:-:S02]  /*0d80*/  LEA.HI.X.SX32 R97, R115, R19, 0x1, P6 ;  /* 0x0000001373617211 */ /* 0x000fc400030f0eff */
[-C--:B------:R-:W-:Y:S01]  /*0d90*/  LEA.HI.X.SX32 R125, R121, R19.reuse, 0x1, P2 ;  /* 0x00000013797d7211 */ /* 0x080fe200010f0eff */
[----:B------:R-:W5:Y:S01]  /*0da0*/  LDG.E.U16 R76, desc[UR28][R76.64] ;  /* 0x0000001c4c4c7981 */ /* 0x000f62000c1e1500 */
[-C--:B------:R-:W-:Y:S02]  /*0db0*/  IADD3 R108, P6, R171, R18.reuse, RZ ;  /* 0x00000012ab6c7210 */ /* 0x080fe40007fde0ff */
[-C--:B------:R-:W-:Y:S01]  /*0dc0*/  LEA.HI.X.SX32 R95, R117, R19.reuse, 0x1, P4 ;  /* 0x00000013755f7211 */ /* 0x080fe200020f0eff */
[----:B------:R-:W-:Y:S01]  /*0dd0*/  IMAD R117, R145, 0x3b, RZ ;  /* 0x0000003b91757824 */ /* 0x000fe200078e02ff */
[-C--:B------:R-:W-:Y:S01]  /*0de0*/  IADD3 R128, P2, R177, R18.reuse, RZ ;  /* 0x00000012b1807210 */ /* 0x080fe20007f5e0ff */
[----:B------:R-:W5:Y:S01]  /*0df0*/  LDG.E.U16 R52, desc[UR28][R52.64] ;  /* 0x0000001c34347981 */ /* 0x000f62000c1e1500 */
[----:B------:R-:W-:Y:S02]  /*0e00*/  LEA.HI.X.SX32 R123, R123, R19, 0x1, P1 ;  /* 0x000000137b7b7211 */ /* 0x000fe400008f0eff */
[-C--:B------:R-:W-:Y:S01]  /*0e10*/  IADD3 R98, P5, R161, R18.reuse, RZ ;  /* 0x00000012a1627210 */ /* 0x080fe20007fbe0ff */
[----:B------:R-:W5:Y:S01]  /*0e20*/  LDG.E.U16 R48, desc[UR28][R48.64] ;  /* 0x0000001c30307981 */ /* 0x000f62000c1e1500 */
[----:B------:R-:W-:-:S02]  /*0e30*/  IADD3 R130, P1, R179, R18, RZ ;  /* 0x00000012b3827210 */ /* 0x000fc40007f3e0ff */
[-C--:B------:R-:W-:Y:S01]  /*0e40*/  LEA.HI.X.SX32 R115, R127, R19.reuse, 0x1, P0 ;  /* 0x000000137f737211 */ /* 0x080fe200000f0eff */
[----:B------:R-:W5:Y:S01]  /*0e50*/  LDG.E.U16 R68, desc[UR28][R68.64] ;  /* 0x0000001c44447981 */ /* 0x000f62000c1e1500 */
[-C--:B------:R-:W-:Y:S02]  /*0e60*/  IADD3 R126, P0, R181, R18.reuse, RZ ;  /* 0x00000012b57e7210 */ /* 0x080fe40007f1e0ff */
[----:B------:R-:W-:Y:S01]  /*0e70*/  IADD3 R106, P4, R173, R18, RZ ;  /* 0x00000012ad6a7210 */ /* 0x000fe20007f9e0ff */
[----:B------:R-:W5:Y:S01]  /*0e80*/  LDG.E.U16 R26, desc[UR28][R26.64] ;  /* 0x0000001c1a1a7981 */ /* 0x000f62000c1e1500 */
[-C--:B------:R-:W-:Y:S02]  /*0e90*/  LEA.HI.X.SX32 R113, R129, R19.reuse, 0x1, P3 ;  /* 0x0000001381717211 */ /* 0x080fe400018f0eff */
[-C--:B------:R-:W-:Y:S01]  /*0ea0*/  LEA.HI.X.SX32 R109, R131, R19.reuse, 0x1, P6 ;  /* 0x00000013836d7211 */ /* 0x080fe200030f0eff */
[----:B------:R-:W5:Y:S01]  /*0eb0*/  LDG.E.U16 R110, desc[UR28][R110.64] ;  /* 0x0000001c6e6e7981 */ /* 0x000f62000c1e1500 */
[----:B------:R-:W-:-:S02]  /*0ec0*/  LEA.HI.X.SX32 R129, R137, R19, 0x1, P2 ;  /* 0x0000001389817211 */ /* 0x000fc400010f0eff */
[-C--:B------:R-:W-:Y:S01]  /*0ed0*/  LEA.HI.X.SX32 R99, R119, R19.reuse, 0x1, P5 ;  /* 0x0000001377637211 */ /* 0x080fe200028f0eff */
[----:B------:R-:W-:Y:S01]  /*0ee0*/  IMAD R119, R145, 0x3d, RZ ;  /* 0x0000003d91777824 */ /* 0x000fe200078e02ff */
[-C--:B------:R-:W-:Y:S01]  /*0ef0*/  LEA.HI.X.SX32 R131, R139, R19.reuse, 0x1, P1 ;  /* 0x000000138b837211 */ /* 0x080fe200008f0eff */
[----:B------:R-:W5:Y:S01]  /*0f00*/  LDG.E.U16 R124, desc[UR28][R124.64] ;  /* 0x0000001c7c7c7981 */ /* 0x000f62000c1e1500 */
[-C--:B------:R-:W-:Y:S02]  /*0f10*/  IADD3 R120, P3, R183, R18.reuse, RZ ;  /* 0x00000012b7787210 */ /* 0x080fe40007f7e0ff */
[-C--:B------:R-:W-:Y:S01]  /*0f20*/  LEA.HI.X.SX32 R127, R117, R19.reuse, 0x1, P0 ;  /* 0x00000013757f7211 */ /* 0x080fe200000f0eff */
[----:B------:R-:W5:Y:S01]  /*0f30*/  LDG.E.U16 R128, desc[UR28][R128.64] ;  /* 0x0000001c80807981 */ /* 0x000f62000c1e1500 */
[-C--:B------:R-:W-:Y:S02]  /*0f40*/  IADD3 R104, P5, R175, R18.reuse, RZ ;  /* 0x00000012af687210 */ /* 0x080fe40007fbe0ff */
[----:B------:R-:W-:Y:S01]  /*0f50*/  IADD3 R116, P6, R185, R18, RZ ;  /* 0x00000012b9747210 */ /* 0x000fe20007fde0ff */
[----:B------:R-:W5:Y:S01]  /*0f60*/  LDG.E.U16 R22, desc[UR28][R22.64] ;  /* 0x0000001c16167981 */ /* 0x000f62000c1e1500 */
[----:B------:R-:W-:-:S02]  /*0f70*/  LEA.HI.X.SX32 R107, R133, R19, 0x1, P4 ;  /* 0x00000013856b7211 */ /* 0x000fc400020f0eff */
[----:B0-----:R-:W-:Y:S01]  /*0f80*/  IADD3 R18, P4, R187, R18, RZ ;  /* 0x00000012bb127210 */ /* 0x001fe20007f9e0ff */
[----:B------:R-:W5:Y:S01]  /*0f90*/  LDG.E.U16 R74, desc[UR28][R74.64] ;  /* 0x0000001c4a4a7981 */ /* 0x000f62000c1e1500 */
[-C--:B------:R-:W-:Y:S02]  /*0fa0*/  LEA.HI.X.SX32 R121, R141, R19.reuse, 0x1, P3 ;  /* 0x000000138d797211 */ /* 0x080fe400018f0eff */
[-C--:B------:R-:W-:Y:S01]  /*0fb0*/  LEA.HI.X.SX32 R105, R135, R19.reuse, 0x1, P5 ;  /* 0x0000001387697211 */ /* 0x080fe200028f0eff */
[----:B------:R-:W5:Y:S01]  /*0fc0*/  LDG.E.U16 R60, desc[UR28][R60.64] ;  /* 0x0000001c3c3c7981 */ /* 0x000f62000c1e1500 */
[-C--:B------:R-:W-:Y:S02]  /*0fd0*/  LEA.HI.X.SX32 R117, R119, R19.reuse, 0x1, P6 ;  /* 0x0000001377757211 */ /* 0x080fe400030f0eff */
[----:B------:R-:W-:Y:S01]  /*0fe0*/  LEA.HI.X.SX32 R19, R143, R19, 0x1, P4 ;  /* 0x000000138f137211 */ /* 0x000fe200020f0eff */
[----:B------:R-:W5:Y:S04]  /*0ff0*/  LDG.E.U16 R72, desc[UR28][R72.64] ;  /* 0x0000001c48487981 */ /* 0x000f68000c1e1500 */
[----:B------:R-:W5:Y:S04]  /*1000*/  LDG.E.U16 R30, desc[UR28][R30.64] ;  /* 0x0000001c1e1e7981 */ /* 0x000f68000c1e1500 */
[----:B------:R-:W5:Y:S04]  /*1010*/  LDG.E.U16 R102, desc[UR28][R102.64] ;  /* 0x0000001c66667981 */ /* 0x000f68000c1e1500 */
[----:B------:R-:W5:Y:S04]  /*1020*/  LDG.E.U16 R122, desc[UR28][R122.64] ;  /* 0x0000001c7a7a7981 */ /* 0x000f68000c1e1500 */
[----:B------:R0:W5:Y:S04]  /*1030*/  LDG.E.U16 R130, desc[UR28][R130.64] ;  /* 0x0000001c82827981 */ /* 0x000168000c1e1500 */
[----:B------:R-:W5:Y:S04]  /*1040*/  LDG.E.U16 R28, desc[UR28][R28.64] ;  /* 0x0000001c1c1c7981 */ /* 0x000f68000c1e1500 */
        /* <DEDUP_REMOVED lines=37> */
[----:B------:R5:W5:Y:S04]  /*12a0*/  LDG.E.U16 R104, desc[UR28][R104.64] ;  /* 0x0000001c68687981 */ /* 0x000b68000c1e1500 */
[----:B------:R5:W5:Y:S01]  /*12b0*/  LDG.E.U16 R7, desc[UR28][R6.64] ;  /* 0x0000001c06077981 */ /* 0x000b62000c1e1500 */
[----:B------:R-:W0:Y:S01]  /*12c0*/  S2UR UR4, SR_CgaCtaId ;  /* 0x00000000000479c3 */ /* 0x000e220000008800 */
[----:B------:R-:W-:-:S02]  /*12d0*/  LOP3.LUT R9, R2, 0x3f, RZ, 0xc0, !PT ;  /* 0x0000003f02097812 */ /* 0x000fc400078ec0ff */
[----:B------:R-:W-:Y:S01]  /*12e0*/  LOP3.LUT R10, R2, 0xc0, RZ, 0xc0, !PT ;  /* 0x000000c0020a7812 */ /* 0x000fe200078ec0ff */
[----:B------:R-:W-:-:S04]  /*12f0*/  UMOV UR16, 0x400 ;  /* 0x0000040000107882 */ /* 0x000fc80000000000 */
[----:B-1----:R-:W-:-:S04]  /*1300*/  IMAD R13, R10, 0x40, R9 ;  /* 0x000000400a0d7824 */ /* 0x002fc800078e0209 */
[----:B------:R-:W-:Y:S01]  /*1310*/  IMAD.SHL.U32 R13, R13, 0x2, RZ ;  /* 0x000000020d0d7824 */ /* 0x000fe200078e00ff */
[----:B0-----:R-:W-:-:S04]  /*1320*/  ULEA UR16, UR4, UR16, 0x18 ;  /* 0x0000001004107291 */ /* 0x001fc8000f8ec03f */
[----:B------:R-:W-:-:S05]  /*1330*/  LOP3.LUT R15, R13, 0x10, RZ, 0x3c, !PT ;  /* 0x000000100d0f7812 */ /* 0x000fca00078e3cff */
[----:B--2---:R0:W-:Y:S01]  /*1340*/  STS.U16 [R13+UR16+0x800], R8 ;  /* 0x000800080d007988 */ /* 0x0041e20008000410 */
[----:B------:R-:W-:Y:S01]  /*1350*/  LOP3.LUT R17, R13, 0x20, RZ, 0x3c, !PT ;  /* 0x000000200d117812 */ /* 0x000fe200078e3cff */
[----:B0-----:R-:W-:Y:S02]  /*1360*/  IMAD.SHL.U32 R8, R3, 0x100, RZ ;  /* 0x0000010003087824 */ /* 0x001fe400078e00ff */
[----:B---3--:R0:W-:Y:S03]  /*1370*/  STS.U16 [R13+UR16+0x1c00], R11 ;  /* 0x001c000b0d007988 */ /* 0x0081e60008000410 */
[----:B------:R-:W-:-:S04]  /*1380*/  IADD3 R131, R8, 0x100, RZ ;  /* 0x0000010008837810 */ /* 0x000fc80007ffe0ff */
[----:B------:R-:W-:Y:S01]  /*1390*/  ISETP.GE.AND P0, PT, R131, 0x1, PT ;  /* 0x000000018300780c */ /* 0x000fe20003f06270 */
[----:B----4-:R-:W-:Y:S01]  /*13a0*/  STS.U16 [R13+UR16], R118 ;  /* 0x000000760d007988 */ /* 0x010fe20008000410 */
[----:B0-----:R-:W-:-:S03]  /*13b0*/  LOP3.LUT R11, R13, 0x30, RZ, 0x3c, !PT ;  /* 0x000000300d0b7812 */ /* 0x001fc600078e3cff */
[----:B-----5:R-:W-:Y:S04]  /*13c0*/  STS.U16 [R13+UR16+0x400], R16 ;  /* 0x000400100d007988 */ /* 0x020fe80008000410 */
[----:B------:R-:W-:Y:S04]  /*13d0*/  STS.U16 [R13+UR16+0x1000], R4 ;  /* 0x001000040d007988 */ /* 0x000fe80008000410 */
        /* <DEDUP_REMOVED lines=10> */
[----:B------:R0:W-:Y:S04]  /*1480*/  STS.U16 [R15+UR16+0x1c80], R128 ;  /* 0x001c80800f007988 */ /* 0x0001e80008000410 */
[----:B------:R-:W-:Y:S04]  /*1490*/  STS.U16 [R17+UR16+0x500], R22 ;  /* 0x0005001611007988 */ /* 0x000fe80008000410 */
[----:B------:R-:W-:Y:S01]  /*14a0*/  STS.U16 [R17+UR16+0x100], R74 ;  /* 0x0001004a11007988 */ /* 0x000fe20008000410 */
[----:B0-----:R-:W-:-:S03]  /*14b0*/  LOP3.LUT R15, R13, 0x40, RZ, 0x3c, !PT ;  /* 0x000000400d0f7812 */ /* 0x001fc600078e3cff */
        /* <DEDUP_REMOVED lines=14> */
[----:B------:R0:W-:Y:S01]  /*15a0*/  STS.U16 [R11+UR16+0x1d80], R126 ;  /* 0x001d807e0b007988 */ /* 0x0001e20008000410 */
[----:B------:R-:W-:-:S03]  /*15b0*/  IMAD.SHL.U32 R105, R2, 0x80, RZ ;  /* 0x0000008002697824 */ /* 0x000fc600078e00ff */
[----:B------:R-:W-:Y:S01]  /*15c0*/  STS.U16 [R15+UR16+0xa00], R24 ;  /* 0x000a00180f007988 */ /* 0x000fe20008000410 */
[C---:B0-----:R-:W-:Y:S02]  /*15d0*/  LOP3.LUT R11, R13.reuse, 0x60, RZ, 0x3c, !PT ;  /* 0x000000600d0b7812 */ /* 0x041fe400078e3cff */
[----:B------:R-:W-:Y:S01]  /*15e0*/  LOP3.LUT R13, R13, 0x70, RZ, 0x3c, !PT ;  /* 0x000000700d0d7812 */ /* 0x000fe200078e3cff */
        /* <DEDUP_REMOVED lines=22> */
[----:B------:R-:W-:Y:S01]  /*1750*/  STS.U16 [R11+UR16+0x1f00], R18 ;  /* 0x001f00120b007988 */ /* 0x000fe20008000410 */
[----:B------:R-:W-:-:S03]  /*1760*/  MOV R6, 0x3f800000 ;  /* 0x3f80000000067802 */ /* 0x000fc60000000f00 */
[----:B------:R-:W-:Y:S01]  /*1770*/  STS.U16 [R13+UR16+0x380], R44 ;  /* 0x0003802c0d007988 */ /* 0x000fe20008000410 */
[----:B------:R-:W-:-:S03]  /*1780*/  IMAD.MOV.U32 R99, RZ, RZ, -0x800000 ;  /* 0xff800000ff637424 */ /* 0x000fc600078e00ff */
[----:B------:R-:W-:Y:S01]  /*1790*/  STS.U16 [R13+UR16+0x780], R50 ;  /* 0x000780320d007988 */ /* 0x000fe20008000410 */
[----:B------:R-:W-:-:S03]  /*17a0*/  IMAD.MOV.U32 R98, RZ, RZ, -0x800000 ;  /* 0xff800000ff627424 */ /* 0x000fc600078e00ff */
[----:B------:R2:W-:Y:S01]  /*17b0*/  STS.U16 [R13+UR16+0xb80], R66 ;  /* 0x000b80420d007988 */ /* 0x0005e20008000410 */
[----:B------:R-:W-:-:S03]  /*17c0*/  MOV R97, 0xff800000 ;  /* 0xff80000000617802 */ /* 0x000fc60000000f00 */
[----:B------:R3:W-:Y:S01]  /*17d0*/  STS.U16 [R13+UR16+0xf80], R84 ;  /* 0x000f80540d007988 */ /* 0x0007e20008000410 */
[----:B0-----:R-:W-:-:S03]  /*17e0*/  IMAD.MOV.U32 R96, RZ, RZ, -0x800000 ;  /* 0xff800000ff607424 */ /* 0x001fc600078e00ff */
[----:B------:R-:W-:Y:S01]  /*17f0*/  STS.U16 [R13+UR16+0x1380], R90 ;  /* 0x0013805a0d007988 */ /* 0x000fe20008000410 */
[----:B------:R-:W-:-:S03]  /*1800*/  IMAD.MOV.U32 R109, RZ, RZ, 0x3f800000 ;  /* 0x3f800000ff6d7424 */ /* 0x000fc600078e00ff */
[----:B------:R-:W-:Y:S01]  /*1810*/  STS.U16 [R13+UR16+0x1780], R5 ;  /* 0x001780050d007988 */ /* 0x000fe20008000410 */
[----:B------:R-:W-:-:S03]  /*1820*/  MOV R110, 0x3f800000 ;  /* 0x3f800000006e7802 */ /* 0x000fc60000000f00 */
[----:B------:R0:W-:Y:S01]  /*1830*/  STS.U16 [R13+UR16+0x1b80], R104 ;  /* 0x001b80680d007988 */ /* 0x0001e20008000410 */
[----:B------:R-:W-:-:S03]  /*1840*/  IMAD.MOV.U32 R111, RZ, RZ, 0x3f800000 ;  /* 0x3f800000ff6f7424 */ /* 0x000fc600078e00ff */
[----:B------:R4:W-:Y:S01]  /*1850*/  STS.U16 [R13+UR16+0x1f80], R7 ;  /* 0x001f80070d007988 */ /* 0x0009e20008000410 */
[----:B------:R-:W-:Y:S02]  /*1860*/  CS2R R56, SRZ ;  /* 0x0000000000387805 */ /* 0x000fe4000001ff00 */
[----:B------:R-:W-:Y:S02]  /*1870*/  CS2R R58, SRZ ;  /* 0x00000000003a7805 */ /* 0x000fe4000001ff00 */
[----:B------:R-:W-:Y:S02]  /*1880*/  CS2R R60, SRZ ;  /* 0x00000000003c7805 */ /* 0x000fe4000001ff00 */
[----:B------:R-:W-:Y:S02]  /*1890*/  CS2R R62, SRZ ;  /* 0x00000000003e7805 */ /* 0x000fe4000001ff00 */
[----:B-1----:R-:W-:Y:S02]  /*18a0*/  CS2R R64, SRZ ;  /* 0x0000000000407805 */ /* 0x002fe4000001ff00 */
[----:B--2---:R-:W-:-:S02]  /*18b0*/  CS2R R66, SRZ ;  /* 0x0000000000427805 */ /* 0x004fc4000001ff00 */
[----:B------:R-:W-:Y:S02]  /*18c0*/  CS2R R68, SRZ ;  /* 0x0000000000447805 */ /* 0x000fe4000001ff00 */
[----:B------:R-:W-:Y:S02]  /*18d0*/  CS2R R70, SRZ ;  /* 0x0000000000467805 */ /* 0x000fe4000001ff00 */
[----:B------:R-:W-:Y:S02]  /*18e0*/  CS2R R72, SRZ ;  /* 0x0000000000487805 */ /* 0x000fe4000001ff00 */
[----:B------:R-:W-:Y:S02]  /*18f0*/  CS2R R74, SRZ ;  /* 0x00000000004a7805 */ /* 0x000fe4000001ff00 */
[----:B------:R-:W-:Y:S02]  /*1900*/  CS2R R76, SRZ ;  /* 0x00000000004c7805 */ /* 0x000fe4000001ff00 */
[----:B------:R-:W-:-:S02]  /*1910*/  CS2R R78, SRZ ;  /* 0x00000000004e7805 */ /* 0x000fc4000001ff00 */
[----:B------:R-:W-:Y:S02]  /*1920*/  CS2R R80, SRZ ;  /* 0x0000000000507805 */ /* 0x000fe4000001ff00 */
[----:B------:R-:W-:Y:S02]  /*1930*/  CS2R R82, SRZ ;  /* 0x0000000000527805 */ /* 0x000fe4000001ff00 */
[----:B---3--:R-:W-:Y:S02]  /*1940*/  CS2R R84, SRZ ;  /* 0x0000000000547805 */ /* 0x008fe4000001ff00 */
[----:B------:R-:W-:Y:S02]  /*1950*/  CS2R R86, SRZ ;  /* 0x0000000000567805 */ /* 0x000fe4000001ff00 */
[----:B------:R-:W-:Y:S02]  /*1960*/  CS2R R24, SRZ ;  /* 0x0000000000187805 */ /* 0x000fe4000001ff00 */
[----:B------:R-:W-:-:S02]  /*1970*/  CS2R R26, SRZ ;  /* 0x00000000001a7805 */ /* 0x000fc4000001ff00 */
        /* <DEDUP_REMOVED lines=14> */
[C---:B0-----:R-:W-:Y:S01]  /*1a60*/  LOP3.LUT R104, R2.reuse, 0xff, RZ, 0xc0, !PT ;  /* 0x000000ff02687812 */ /* 0x041fe200078ec0ff */
[C---:B------:R-:W-:Y:S01]  /*1a70*/  IMAD.SHL.U32 R3, R2.reuse, 0x2, RZ ;  /* 0x0000000202037824 */ /* 0x040fe200078e00ff */
[C---:B------:R-:W-:Y:S02]  /*1a80*/  LOP3.LUT R107, R2.reuse, 0xe0, RZ, 0xc0, !PT ;  /* 0x000000e0026b7812 */ /* 0x040fe400078ec0ff */
[----:B------:R-:W-:Y:S02]  /*1a90*/  LOP3.LUT R105, R105, 0x800, RZ, 0xc0, !PT ;  /* 0x0000080069697812 */ /* 0x000fe400078ec0ff */
[----:B------:R-:W-:Y:S01]  /*1aa0*/  LOP3.LUT R106, R2, 0xf, RZ, 0xc0, !PT ;  /* 0x0000000f026a7812 */ /* 0x000fe200078ec0ff */
[----:B----4-:R-:W-:Y:S06]  /*1ab0*/  @!P0 BRA `(.L_x_0) ;  /* 0x0000001c00408947 */ /* 0x010fec0003800000 */
[----:B------:R-:W0:Y:S01]  /*1ac0*/  LDC.64 R4, c[0x0][0x250] ;  /* 0x00009400ff047b82 */ /* 0x000e220000000a00 */
[----:B------:R-:W-:Y:S01]  /*1ad0*/  SHF.R.U32.HI R11, RZ, 0x2, R10 ;  /* 0x00000002ff0b7819 */ /* 0x000fe2000001160a */
[----:B------:R-:W-:Y:S01]  /*1ae0*/  ULDC UR4, c[0x0][0x258] ;  /* 0x0000960000047ab9 */ /* 0x000fe20000000800 */
[----:B------:R-:W-:Y:S01]  /*1af0*/  SHF.L.U32 R108, R104, 0x1, RZ ;  /* 0x00000001686c7819 */ /* 0x000fe200000006ff */
[----:B------:R-:W-:Y:S01]  /*1b00*/  UIADD3 UR6, UR16, 0x8000, URZ ;  /* 0x0000800010067890 */ /* 0x000fe2000fffe03f */
[--C-:B------:R-:W-:Y:S01]  /*1b10*/  SHF.R.U32.HI R10, RZ, 0x2, R2.reuse ;  /* 0x00000002ff0a7819 */ /* 0x100fe20000011602 */
[----:B------:R-:W-:Y:S01]  /*1b20*/  IMAD.MOV.U32 R130, RZ, RZ, -0x800000 ;  /* 0xff800000ff827424 */ /* 0x000fe200078e00ff */
[----:B------:R-:W-:Y:S01]  /*1b30*/  LOP3.LUT R108, R108, R11, RZ, 0x3c, !PT ;  /* 0x0000000b6c6c7212 */ /* 0x000fe200078e3cff */
[----:B------:R-:W1:Y:S01]  /*1b40*/  LDC.64 R6, c[0x0][0x260] ;  /* 0x00009800ff067b82 */ /* 0x000e620000000a00 */
[----:B------:R-:W-:Y:S01]  /*1b50*/  IMAD R11, R9, UR4, RZ ;  /* 0x00000004090b7c24 */ /* 0x000fe2000f8e02ff */
[--C-:B------:R-:W-:Y:S01]  /*1b60*/  SHF.R.U32.HI R12, RZ, 0x5, R2.reuse ;  /* 0x00000005ff0c7819 */ /* 0x100fe20000011602 */
[----:B------:R-:W-:Y:S01]  /*1b70*/  ULDC.64 UR4, c[0x0][0x218] ;  /* 0x0000860000047ab9 */ /* 0x000fe20000000a00 */
[----:B------:R-:W-:Y:S01]  /*1b80*/  SHF.R.U32.HI R15, RZ, 0x1, R107 ;  /* 0x00000001ff0f7819 */ /* 0x000fe2000001166b */
[----:B------:R-:W-:Y:S01]  /*1b90*/  IMAD.SHL.U32 R13, R11, 0x2, RZ ;  /* 0x000000020b0d7824 */ /* 0x000fe200078e00ff */
[----:B------:R-:W-:Y:S01]  /*1ba0*/  R2UR UR30, R12 ;  /* 0x000000000c1e72ca */ /* 0x000fe200000e0000 */
[----:B------:R-:W-:Y:S01]  /*1bb0*/  USHF.R.U32.HI UR6, URZ, 0x4, UR6 ;  /* 0x000000043f067899 */ /* 0x000fe20008011606 */
[----:B------:R-:W2:Y:S01]  /*1bc0*/  LDC R22, c[0x0][0x268] ;  /* 0x00009a00ff167b82 */ /* 0x000ea20000000800 */
[--C-:B------:R-:W-:Y:S01]  /*1bd0*/  SHF.R.U32.HI R12, RZ, 0x6, R2.reuse ;  /* 0x00000006ff0c7819 */ /* 0x100fe20000011602 */
[----:B------:R-:W-:Y:S01]  /*1be0*/  IMAD.MOV.U32 R117, RZ, RZ, RZ ;  /* 0x000000ffff757224 */ /* 0x000fe200078e00ff */
[----:B------:R-:W-:Y:S01]  /*1bf0*/  SHF.R.S32.HI R55, RZ, 0x6, R2 ;  /* 0x00000006ff377819 */ /* 0x000fe20000011402 */
[----:B------:R-:W-:Y:S01]  /*1c00*/  USGXT.U32 UR10, UR6, 0xe ;  /* 0x0000000e060a789a */ /* 0x000fe20008000000 */
[----:B------:R-:W-:Y:S01]  /*1c10*/  LOP3.LUT R134, R3, 0x6, RZ, 0xc0, !PT ;  /* 0x0000000603867812 */ /* 0x000fe200078ec0ff */
[----:B------:R-:W-:Y:S01]  /*1c20*/  IMAD.MOV.U32 R115, RZ, RZ, RZ ;  /* 0x000000ffff737224 */ /* 0x000fe200078e00ff */
[----:B------:R-:W-:Y:S01]  /*1c30*/  SGXT R55, R55, 0x1 ;  /* 0x000000013737781a */ /* 0x000fe20000000200 */
[----:B0-----:R-:W-:Y:S01]  /*1c40*/  IMAD R9, R4, UR7, RZ ;  /* 0x0000000704097c24 */ /* 0x001fe2000f8e02ff */
[----:B------:R-:W-:Y:S01]  /*1c50*/  SGXT.U32 R4, R10, 0x3 ;  /* 0x000000030a04781a */ /* 0x000fe20000000000 */
[----:B------:R-:W-:Y:S01]  /*1c60*/  UIADD3 UR14, UP0, UR10, 0x2, URZ ;  /* 0x000000020a0e7890 */ /* 0x000fe2000ff1e03f */
[----:B------:R-:W-:Y:S01]  /*1c70*/  LOP3.LUT R88, R55, 0x90, RZ, 0xc0, !PT ;  /* 0x0000009037587812 */ /* 0x000fe200078ec0ff */
[----:B------:R-:W-:Y:S01]  /*1c80*/  IMAD.SHL.U32 R10, R9, 0x2, RZ ;  /* 0x00000002090a7824 */ /* 0x000fe200078e00ff */
[----:B------:R-:W-:Y:S01]  /*1c90*/  LOP3.LUT R4, R8, R15, R4, 0xfe, !PT ;  /* 0x0000000f08047212 */ /* 0x000fe200078efe04 */
[----:B------:R-:W-:Y:S01]  /*1ca0*/  IMAD.HI R8, R11, 0x2, RZ ;  /* 0x000000020b087827 */ /* 0x000fe200078e02ff */
[----:B------:R-:W-:-:S02]  /*1cb0*/  MOV R109, 0x3f800000 ;  /* 0x3f800000006d7802 */ /* 0x000fc40000000f00 */
[----:B------:R-:W-:Y:S02]  /*1cc0*/  CS2R R56, SRZ ;  /* 0x0000000000387805 */ /* 0x000fe4000001ff00 */
[----:B------:R-:W-:Y:S01]  /*1cd0*/  IADD3 R13, P0, P1, R13, UR4, R10 ;  /* 0x000000040d0d7c10 */ /* 0x000fe2000f91e00a */
[----:B------:R-:W-:Y:S01]  /*1ce0*/  IMAD.HI R9, R9, 0x2, RZ ;  /* 0x0000000209097827 */ /* 0x000fe200078e02ff */
[----:B------:R-:W-:Y:S02]  /*1cf0*/  SGXT.U32 R10, R12, 0x2 ;  /* 0x000000020c0a781a */ /* 0x000fe40000000000 */
[----:B------:R-:W-:Y:S02]  /*1d00*/  CS2R R58, SRZ ;  /* 0x00000000003a7805 */ /* 0x000fe4000001ff00 */
[----:B------:R-:W-:Y:S01]  /*1d10*/  SHF.R.U32.HI R12, RZ, 0x4, R2 ;  /* 0x00000004ff0c7819 */ /* 0x000fe20000011602 */
[----:B-1----:R-:W-:Y:S01]  /*1d20*/  IMAD R6, R6, UR7, RZ ;  /* 0x0000000706067c24 */ /* 0x002fe2000f8e02ff */
[----:B------:R-:W-:Y:S01]  /*1d30*/  IADD3.X R25, R8, UR5, R9, P0, P1 ;  /* 0x0000000508197c10 */ /* 0x000fe200087e2409 */
[----:B------:R-:W-:Y:S01]  /*1d40*/  IMAD R16, R10, R5, RZ ;  /* 0x000000050a107224 */ /* 0x000fe200078e02ff */
[----:B------:R-:W-:Y:S01]  /*1d50*/  SGXT.U32 R8, R12, 0x4 ;  /* 0x000000040c08781a */ /* 0x000fe20000000000 */
[----:B------:R-:W-:Y:S01]  /*1d60*/  IMAD R11, R106, R7, RZ ;  /* 0x000000076a0b7224 */ /* 0x000fe200078e02ff */
[----:B------:R-:W-:Y:S01]  /*1d70*/  SHF.L.U32 R9, R6, 0x1, RZ ;  /* 0x0000000106097819 */ /* 0x000fe200000006ff */
[----:B------:R-:W-:Y:S01]  /*1d80*/  IMAD R18, R5, 0x4, R16 ;  /* 0x0000000405127824 */ /* 0x000fe200078e0210 */
[----:B------:R-:W-:Y:S01]  /*1d90*/  ULDC.64 UR4, c[0x0][0x220] ;  /* 0x0000880000047ab9 */ /* 0x000fe20000000a00 */
[----:B--2---:R-:W-:Y:S01]  /*1da0*/  IMAD R19, R8, R22, RZ ;  /* 0x0000001608137224 */ /* 0x004fe200078e02ff */
[-C--:B------:R-:W-:Y:S01]  /*1db0*/  LEA R14, P0, R16, R13.reuse, 0x1 ;  /* 0x0000000d100e7211 */ /* 0x080fe200078008ff */
[----:B------:R-:W-:Y:S01]  /*1dc0*/  IMAD.SHL.U32 R10, R11, 0x2, RZ ;  /* 0x000000020b0a7824 */ /* 0x000fe200078e00ff */
[----:B------:R-:W-:Y:S01]  /*1dd0*/  LEA R12, P1, R18, R13, 0x1 ;  /* 0x0000000d120c7211 */ /* 0x000fe200078208ff */
[----:B------:R-:W-:Y:S01]  /*1de0*/  IMAD.HI R17, R6, 0x2, RZ ;  /* 0x0000000206117827 */ /* 0x000fe200078e02ff */
[----:B------:R-:W-:-:S02]  /*1df0*/  LEA R6, R5, R18, 0x2 ;  /* 0x0000001205067211 */ /* 0x000fc400078e10ff */
[----:B------:R-:W-:Y:S02]  /*1e00*/  CS2R R60, SRZ ;  /* 0x00000000003c7805 */ /* 0x000fe4000001ff00 */
[----:B------:R-:W-:Y:S01]  /*1e10*/  IADD3 R23, P4, P5, R10, UR4, R9 ;  /* 0x000000040a177c10 */ /* 0x000fe2000fd9e009 */
[----:B------:R-:W-:Y:S01]  /*1e20*/  IMAD R21, R22, 0x10, R19 ;  /* 0x0000001016157824 */ /* 0x000fe200078e0213 */
[----:B------:R-:W-:Y:S01]  /*1e30*/  LEA R10, P2, R6, R13, 0x1 ;  /* 0x0000000d060a7211 */ /* 0x000fe200078408ff */
[----:B------:R-:W-:Y:S01]  /*1e40*/  IMAD R9, R5, 0x4, R6 ;  /* 0x0000000405097824 */ /* 0x000fe200078e0206 */
[----:B------:R-:W-:Y:S01]  /*1e50*/  LEA.HI.X.SX32 R15, R16, R25, 0x1, P0 ;  /* 0x00000019100f7211 */ /* 0x000fe200000f0eff */
[----:B------:R-:W-:Y:S01]  /*1e60*/  IMAD.HI R20, R11, 0x2, RZ ;  /* 0x000000020b147827 */ /* 0x000fe200078e02ff */
[----:B------:R-:W-:Y:S02]  /*1e70*/  LEA R24, R22, R21, 0x4 ;  /* 0x0000001516187211 */ /* 0x000fe400078e20ff */
[----:B------:R-:W-:-:S02]  /*1e80*/  CS2R R62, SRZ ;  /* 0x00000000003e7805 */ /* 0x000fc4000001ff00 */
[----:B------:R-:W-:Y:S01]  /*1e90*/  LEA.HI.X.SX32 R11, R6, R25, 0x1, P2 ;  /* 0x00000019060b7211 */ /* 0x000fe200010f0eff */
[----:B------:R-:W-:Y:S01]  /*1ea0*/  IMAD.MOV.U32 R110, RZ, RZ, 0x3f800000 ;  /* 0x3f800000ff6e7424 */ /* 0x000fe200078e00ff */
[----:B------:R-:W-:Y:S01]  /*1eb0*/  LEA R8, P3, R9, R13, 0x1 ;  /* 0x0000000d09087211 */ /* 0x000fe200078608ff */
[----:B------:R-:W-:Y:S01]  /*1ec0*/  IMAD R6, R22, 0x10, R24 ;  /* 0x0000001016067824 */ /* 0x000fe200078e0218 */
[----:B------:R-:W-:Y:S01]  /*1ed0*/  LEA.HI.X.SX32 R13, R18, R25, 0x1, P1 ;  /* 0x00000019120d7211 */ /* 0x000fe200008f0eff */
[----:B------:R-:W-:Y:S01]  /*1ee0*/  IMAD.MOV.U32 R111, RZ, RZ, 0x3f800000 ;  /* 0x3f800000ff6f7424 */ /* 0x000fe200078e00ff */
[----:B------:R-:W-:Y:S01]  /*1ef0*/  IADD3.X R17, R20, UR5, R17, P4, P5 ;  /* 0x0000000514117c10 */ /* 0x000fe2000a7ea411 */
[----:B------:R-:W-:Y:S01]  /*1f00*/  UMOV UR5, URZ ;  /* 0x0000003f00057c82 */ /* 0x000fe20008000000 */
[----:B------:R-:W-:Y:S01]  /*1f10*/  LEA R22, P0, R19, R23, 0x1 ;  /* 0x0000001713167211 */ /* 0x000fe200078008ff */
[----:B------:R-:W-:Y:S01]  /*1f20*/  UIADD3.X UR15, UR5, 0x40000040, URZ, UP0, !UPT ;  /* 0x40000040050f7890 */ /* 0x000fe200087fe43f */
[----:B------:R-:W-:Y:S01]  /*1f30*/  LEA.HI.X.SX32 R9, R9, R25, 0x1, P3 ;  /* 0x0000001909097211 */ /* 0x000fe200018f0eff */
[----:B------:R-:W-:Y:S01]  /*1f40*/  IMAD.MOV.U32 R112, RZ, RZ, -0x800000 ;  /* 0xff800000ff707424 */ /* 0x000fe200078e00ff */
[-C--:B------:R-:W-:Y:S01]  /*1f50*/  LEA R20, P1, R21, R23.reuse, 0x1 ;  /* 0x0000001715147211 */ /* 0x080fe200078208ff */
[----:B------:R-:W-:Y:S01]  /*1f60*/  IMAD.MOV.U32 R113, RZ, RZ, -0x800000 ;  /* 0xff800000ff717424 */ /* 0x000fe200078e00ff */
[----:B------:R-:W-:-:S02]  /*1f70*/  LEA R18, P2, R24, R23, 0x1 ;  /* 0x0000001718127211 */ /* 0x000fc400078408ff */
[----:B------:R-:W-:Y:S02]  /*1f80*/  CS2R R64, SRZ ;  /* 0x0000000000407805 */ /* 0x000fe4000001ff00 */
[----:B------:R-:W-:Y:S02]  /*1f90*/  LEA R16, P3, R6, R23, 0x1 ;  /* 0x0000001706107211 */ /* 0x000fe400078608ff */
[----:B------:R-:W-:Y:S02]  /*1fa0*/  CS2R R66, SRZ ;  /* 0x0000000000427805 */ /* 0x000fe4000001ff00 */
[-C--:B------:R-:W-:Y:S02]  /*1fb0*/  LEA.HI.X.SX32 R23, R19, R17.reuse, 0x1, P0 ;  /* 0x0000001113177211 */ /* 0x080fe400000f0eff */
[----:B------:R-:W-:Y:S02]  /*1fc0*/  CS2R R68, SRZ ;  /* 0x0000000000447805 */ /* 0x000fe4000001ff00 */
[----:B------:R-:W-:-:S02]  /*1fd0*/  LEA.HI.X.SX32 R21, R21, R17, 0x1, P1 ;  /* 0x0000001115157211 */ /* 0x000fc400008f0eff */
[----:B------:R-:W-:Y:S02]  /*1fe0*/  CS2R R70, SRZ ;  /* 0x0000000000467805 */ /* 0x000fe4000001ff00 */
[-C--:B------:R-:W-:Y:S02]  /*1ff0*/  LEA.HI.X.SX32 R19, R24, R17.reuse, 0x1, P2 ;  /* 0x0000001118137211 */ /* 0x080fe400010f0eff */
[----:B------:R-:W-:Y:S02]  /*2000*/  CS2R R72, SRZ ;  /* 0x0000000000487805 */ /* 0x000fe4000001ff00 */
[----:B------:R-:W-:Y:S02]  /*2010*/  LEA.HI.X.SX32 R17, R6, R17, 0x1, P3 ;  /* 0x0000001106117211 */ /* 0x000fe400018f0eff */
[----:B------:R-:W-:Y:S02]  /*2020*/  CS2R R74, SRZ ;  /* 0x00000000004a7805 */ /* 0x000fe4000001ff00 */
[----:B------:R-:W-:-:S02]  /*2030*/  MOV R6, 0x3f800000 ;  /* 0x3f80000000067802 */ /* 0x000fc40000000f00 */
[----:B------:R-:W-:Y:S02]  /*2040*/  CS2R R76, SRZ ;  /* 0x00000000004c7805 */ /* 0x000fe4000001ff00 */
[----:B------:R-:W-:Y:S02]  /*2050*/  MOV R114, 0xff800000 ;  /* 0xff80000000727802 */ /* 0x000fe40000000f00 */
        /* <DEDUP_REMOVED lines=21> */
[----:B------:R-:W-:Y:S01]  /*21b0*/  LOP3.LUT R116, R108, 0x40, RZ, 0x3c, !PT ;  /* 0x000000406c747812 */ /* 0x000fe200078e3cff */
[----:B------:R-:W-:Y:S01]  /*21c0*/  UMOV UR4, URZ ;  /* 0x0000003f00047c82 */ /* 0x000fe20008000000 */
[----:B------:R-:W-:Y:S01]  /*21d0*/  LOP3.LUT R121, R88, 0x17e, R3, 0x78, !PT ;  /* 0x0000017e58797812 */ /* 0x000fe200078e7803 */
[----:B------:R-:W-:Y:S01]  /*21e0*/  UIADD3.64 UR26, UR14, 0x2, URZ ;  /* 0x000000020e1a7897 */ /* 0x000fe2000fffe03f */
[C---:B------:R-:W-:Y:S01]  /*21f0*/  LOP3.LUT R120, R4.reuse, 0x88, RZ, 0xfc, !PT ;  /* 0x0000008804787812 */ /* 0x040fe200078efcff */
[----:B------:R-:W-:Y:S01]  /*2200*/  UIADD3.64 UR22, UR14, 0x4, URZ ;  /* 0x000000040e167897 */ /* 0x000fe2000fffe03f */
[C---:B------:R-:W-:Y:S01]  /*2210*/  LOP3.LUT R119, R4.reuse, 0x80, RZ, 0xfc, !PT ;  /* 0x0000008004777812 */ /* 0x040fe200078efcff */
[----:B------:R-:W-:Y:S01]  /*2220*/  ULDC UR17, c[0x0][0x238] ;  /* 0x00008e0000117ab9 */ /* 0x000fe20000000800 */
[----:B------:R-:W-:Y:S01]  /*2230*/  LOP3.LUT R118, R4, 0x8, RZ, 0xfc, !PT ;  /* 0x0000000804767812 */ /* 0x000fe200078efcff */
[----:B------:R-:W-:Y:S01]  /*2240*/  UMOV UR11, 0x40000040 ;  /* 0x40000040000b7882 */ /* 0x000fe20000000000 */
[----:B------:R-:W-:Y:S01]  /*2250*/  UMOV UR18, UR10 ;  /* 0x0000000a00127c82 */ /* 0x000fe20008000000 */
[----:B------:R-:W-:-:S06]  /*2260*/  UMOV UR19, 0xc0000010 ;  /* 0xc000001000137882 */ /* 0x000fcc0000000000 */
.L_x_1:
[----:B------:R-:W-:-:S04]  /*2270*/  IMAD.WIDE R88, R117, 0x2, R14 ;  /* 0x0000000275587825 */ /* 0x000fc800078e020e */
[C---:B------:R-:W-:Y:S01]  /*2280*/  IMAD.WIDE R92, R117.reuse, 0x2, R10 ;  /* 0x00000002755c7825 */ /* 0x040fe200078e020a */
[----:B------:R-:W2:Y:S03]  /*2290*/  LDG.E.U16 R123, desc[UR28][R88.64] ;  /* 0x0000001c587b7981 */ /* 0x000ea6000c1e1500 */
[C---:B------:R-:W-:Y:S01]  /*22a0*/  IMAD.WIDE R90, R117.reuse, 0x2, R12 ;  /* 0x00000002755a7825 */ /* 0x040fe200078e020c */
[----:B------:R-:W3:Y:S03]  /*22b0*/  LDG.E.U16 R127, desc[UR28][R92.64] ;  /* 0x0000001c5c7f7981 */ /* 0x000ee6000c1e1500 */
[----:B------:R-:W-:Y:S01]  /*22c0*/  IMAD.WIDE R94, R117, 0x2, R8 ;  /* 0x00000002755e7825 */ /* 0x000fe200078e0208 */
[----:B------:R-:W4:Y:S04]  /*22d0*/  LDG.E.U16 R125, desc[UR28][R90.64] ;  /* 0x0000001c5a7d7981 */ /* 0x000f28000c1e1500 */
[----:B------:R-:W5:Y:S01]  /*22e0*/  LDG.E.U16 R129, desc[UR28][R94.64] ;  /* 0x0000001c5e817981 */ /* 0x000f62000c1e1500 */
[----:B------:R-:W-:Y:S01]  /*22f0*/  BAR.SYNC.DEFER_BLOCKING 0x0 ;  /* 0x0000000000007b1d */ /* 0x000fe20000010000 */
[----:B------:R-:W-:-:S04]  /*2300*/  USHF.L.U32 UR6, UR30, 0x7, URZ ;  /* 0x000000071e067899 */ /* 0x000fc8000800063f */
[----:B------:R-:W-:-:S04]  /*2310*/  ULOP3.LUT UR6, UR6, 0x200, URZ, 0xc0, !UPT ;  /* 0x0000020006067892 */ /* 0x000fc8000f8ec03f */
[----:B------:R-:W-:-:S04]  /*2320*/  ULEA.HI UR6, UR16, UR6, URZ, 0x1c ;  /* 0x0000000610067291 */ /* 0x000fc8000f8fe03f */
[----:B------:R-:W-:Y:S01]  /*2330*/  ULOP3.LUT UR8, UR6, 0x3fff, URZ, 0xc0, !UPT ;  /* 0x00003fff06087892 */ /* 0x000fe2000f8ec03f */
[----:B------:R-:W-:-:S03]  /*2340*/  UMOV UR9, 0x40000040 ;  /* 0x4000004000097882 */ /* 0x000fc60000000000 */
[----:B------:R-:W-:Y:S01]  /*2350*/  UIADD3 UR12, UP0, UR8, 0x80, URZ ;  /* 0x00000080080c7890 */ /* 0x000fe2000ff1e03f */
[----:B------:R-:W-:-:S03]  /*2360*/  UMOV UR6, URZ ;  /* 0x0000003f00067c82 */ /* 0x000fc60008000000 */
[----:B------:R-:W-:-:S04]  /*2370*/  UIADD3.X UR13, UR6, 0x40000040, URZ, UP0, !UPT ;  /* 0x40000040060d7890 */ /* 0x000fc800087fe43f */
[----:B------:R-:W-:Y:S02]  /*2380*/  UIADD3.64 UR24, UR12, 0x80, URZ ;  /* 0x000000800c187897 */ /* 0x000fe4000fffe03f */
[----:B------:R-:W-:Y:S01]  /*2390*/  UIADD3.64 UR20, UR12, 0x100, URZ ;  /* 0x000001000c147897 */ /* 0x000fe2000fffe03f */
[----:B--2---:R-:W-:Y:S04]  /*23a0*/  STS.U16 [R108+UR16+0x8000], R123 ;  /* 0x0080007b6c007988 */ /* 0x004fe80008000410 */
[----:B---3--:R-:W-:Y:S04]  /*23b0*/  STS.U16 [R108+UR16+0x8400], R127 ;  /* 0x0084007f6c007988 */ /* 0x008fe80008000410 */
[----:B----4-:R0:W-:Y:S04]  /*23c0*/  STS.U16 [R116+UR16+0x8200], R125 ;  /* 0x0082007d74007988 */ /* 0x0101e80008000410 */
[----:B-----5:R1:W-:Y:S01]  /*23d0*/  STS.U16 [R116+UR16+0x8600], R129 ;  /* 0x0086008174007988 */ /* 0x0203e20008000410 */
[----:B------:R2:W-:Y:S06]  /*23e0*/  MEMBAR.ALL.CTA ;  /* 0x0000000000007992 */ /* 0x0005ec0000008000 */
[----:B--2---:R-:W2:Y:S02]  /*23f0*/  FENCE.VIEW.ASYNC.S ;  /* 0x00000000000073c6 */ /* 0x004ea40000000000 */
[----:B--2---:R-:W-:Y:S06]  /*2400*/  BAR.SYNC.DEFER_BLOCKING 0x0 ;  /* 0x0000000000007b1d */ /* 0x004fec0000010000 */
[----:B------:R-:W-:-:S06]  /*2410*/  WARPGROUP.ARRIVE ;  /* 0x00000000000079c5 */ /* 0x000fcc0000000000 */
[----:B------:R-:W-:Y:S04]  /*2420*/  HGMMA.64x16x16.F32 R96, gdesc[UR8].tnspA, RZ, !UPT ;  /* 0x20200000086079f0 */ /* 0x000fe8000c7008ff */
[----:B------:R-:W-:Y:S01]  /*2430*/  HGMMA.64x16x16.F32 R96, gdesc[UR12].tnspA, R96 ;  /* 0x202000000c6079f0 */ /* 0x000fe20008700860 */
[----:B------:R-:W-:-:S03]  /*2440*/  UIADD3.64 UR8, UR12, 0x380, URZ ;  /* 0x000003800c087897 */ /* 0x000fc6000fffe03f */
[----:B------:R-:W-:Y:S01]  /*2450*/  HGMMA.64x16x16.F32 R96, gdesc[UR24].tnspA, R96 ;  /* 0x20200000186079f0 */ /* 0x000fe20008700860 */
[----:B------:R-:W-:-:S03]  /*2460*/  UIADD3.64 UR32, UR12, 0x400, URZ ;  /* 0x000004000c207897 */ /* 0x000fc6000fffe03f */
[----:B------:R-:W-:Y:S04]  /*2470*/  HGMMA.64x16x16.F32 R96, gdesc[UR20].tnspA, R96 ;  /* 0x20200000146079f0 */ /* 0x000fe80008700860 */
[----:B------:R-:W-:Y:S01]  /*2480*/  HGMMA.64x16x16.F32 R88, gdesc[UR8].tnspA, RZ, !UPT ;  /* 0x20200000085879f0 */ /* 0x000fe2000c7008ff */
[----:B------:R-:W-:Y:S01]  /*2490*/  UMOV UR34, UR14 ;  /* 0x0000000e00227c82 */ /* 0x000fe20008000000 */
[----:B------:R-:W-:Y:S01]  /*24a0*/  UMOV UR35, UR15 ;  /* 0x0000000f00237c82 */ /* 0x000fe20008000000 */
[----:B0-----:R-:W-:-:S04]  /*24b0*/  IMAD.WIDE R124, R115, 0x2, R22 ;  /* 0x00000002737c7825 */ /* 0x001fc800078e0216 */
[C---:B------:R-:W-:Y:S02]  /*24c0*/  IMAD.WIDE R122, R115.reuse, 0x2, R16 ;  /* 0x00000002737a7825 */ /* 0x040fe400078e0210 */
[----:B------:R-:W2:Y:S02]  /*24d0*/  LDG.E.U16 R124, desc[UR28][R124.64] ;  /* 0x0000001c7c7c7981 */ /* 0x000ea4000c1e1500 */
[C---:B------:R-:W-:Y:S02]  /*24e0*/  IMAD.WIDE R126, R115.reuse, 0x2, R20 ;  /* 0x00000002737e7825 */ /* 0x040fe400078e0214 */
[----:B------:R-:W3:Y:S02]  /*24f0*/  LDG.E.U16 R122, desc[UR28][R122.64] ;  /* 0x0000001c7a7a7981 */ /* 0x000ee4000c1e1500 */
[----:B-1----:R-:W-:Y:S02]  /*2500*/  IMAD.WIDE R128, R115, 0x2, R18 ;  /* 0x0000000273807825 */ /* 0x002fe400078e0212 */
[----:B------:R0:W4:Y:S04]  /*2510*/  LDG.E.U16 R138, desc[UR28][R126.64] ;  /* 0x0000001c7e8a7981 */ /* 0x000128000c1e1500 */
[----:B------:R1:W5:Y:S01]  /*2520*/  LDG.E.U16 R140, desc[UR28][R128.64] ;  /* 0x0000001c808c7981 */ /* 0x000362000c1e1500 */
[----:B------:R-:W-:Y:S01]  /*2530*/  HGMMA.64x16x16.F32 R88, gdesc[UR32].tnspA, R88 ;  /* 0x20200000205879f0 */ /* 0x000fe20008700858 */
[----:B------:R-:W-:-:S02]  /*2540*/  UIADD3.64 UR24, UR12, 0x480, URZ ;  /* 0x000004800c187897 */ /* 0x000fc4000fffe03f */
[----:B------:R-:W-:-:S07]  /*2550*/  UIADD3.64 UR20, UR12, 0x500, URZ ;  /* 0x000005000c147897 */ /* 0x000fce000fffe03f */
[----:B------:R-:W-:Y:S01]  /*2560*/  HGMMA.64x16x16.F32 R88, gdesc[UR24].tnspA, R88 ;  /* 0x20200000185879f0 */ /* 0x000fe20008700858 */
[----:B------:R-:W-:-:S03]  /*2570*/  IADD3 R133, P0, R134, UR4, RZ ;  /* 0x0000000486857c10 */ /* 0x000fc6000ff1e0ff */
[----:B------:R-:W-:Y:S01]  /*2580*/  HGMMA.64x16x16.F32 R88, gdesc[UR20].tnspA, R88, gsb0 ;  /* 0x20200000145879f0 */ /* 0x000fe20008000858 */
[C---:B0-----:R-:W-:Y:S02]  /*2590*/  IADD3 R127, P4, R133.reuse, 0x8, RZ ;  /* 0x00000008857f7810 */ /* 0x041fe40007f9e0ff */
[----:B-1----:R-:W-:Y:S02]  /*25a0*/  IADD3.X R128, RZ, UR5, RZ, P0, !PT ;  /* 0x00000005ff807c10 */ /* 0x002fe400087fe4ff */
[CC--:B------:R-:W-:Y:S02]  /*25b0*/  ISETP.GT.U32.AND P3, PT, R133.reuse, R4.reuse, PT ;  /* 0x000000048500720c */ /* 0x0c0fe40003f64070 */
[CC--:B------:R-:W-:Y:S01]  /*25c0*/  ISETP.GE.U32.AND P1, PT, R133.reuse, R4.reuse, PT ;  /* 0x000000048500720c */ /* 0x0c0fe20003f26070 */
[----:B------:R-:W-:Y:S01]  /*25d0*/  IMAD.X R136, RZ, RZ, R128, P4 ;  /* 0x000000ffff887224 */ /* 0x000fe200020e0680 */
[----:B------:R-:W-:Y:S02]  /*25e0*/  IADD3 R129, P2, R133, 0x9, RZ ;  /* 0x0000000985817810 */ /* 0x000fe40007f5e0ff */
[----:B------:R-:W-:-:S02]  /*25f0*/  ISETP.GT.U32.AND P0, PT, R127, R4, PT ;  /* 0x000000047f00720c */ /* 0x000fc40003f04070 */
[C---:B------:R-:W-:Y:S02]  /*2600*/  ISETP.GT.U32.AND.EX P3, PT, R128.reuse, RZ, PT, P3 ;  /* 0x000000ff8000720c */ /* 0x040fe40003f64130 */
[----:B------:R-:W-:Y:S01]  /*2610*/  ISETP.GE.U32.AND.EX P1, PT, R128, RZ, PT, P1 ;  /* 0x000000ff8000720c */ /* 0x000fe20003f26110 */
[----:B------:R-:W-:Y:S01]  /*2620*/  IMAD.X R135, RZ, RZ, R128, P2 ;  /* 0x000000ffff877224 */ /* 0x000fe200010e0680 */
[----:B------:R-:W-:Y:S02]  /*2630*/  ISETP.GT.U32.AND P5, PT, R129, R4, PT ;  /* 0x000000048100720c */ /* 0x000fe40003fa4070 */
[----:B------:R-:W-:Y:S02]  /*2640*/  ISETP.GT.U32.AND.EX P0, PT, R136, RZ, PT, P0 ;  /* 0x000000ff8800720c */ /* 0x000fe40003f04100 */
[-C--:B------:R-:W-:Y:S01]  /*2650*/  ISETP.GT.U32.AND P4, PT, R133, R118.reuse, PT ;  /* 0x000000768500720c */ /* 0x080fe20003f84070 */
[----:B------:R-:W-:Y:S02]  /*2660*/  WARPGROUP.DEPBAR.LE gsb0, 0x0 ;  /* 0x00008000000079c5 */ /* 0x000fe40000010000 */
[----:B------:R-:W-:Y:S01]  /*2670*/  FMUL R96, R96, UR17 ;  /* 0x0000001160607c20 */ /* 0x000fe20008400000 */
[----:B------:R-:W-:Y:S01]  /*2680*/  FMUL R97, R97, UR17 ;  /* 0x0000001161617c20 */ /* 0x000fe20008400000 */
[----:B------:R-:W-:Y:S01]  /*2690*/  FMUL R100, R100, UR17 ;  /* 0x0000001164647c20 */ /* 0x000fe20008400000 */
[----:B------:R-:W-:Y:S01]  /*26a0*/  ISETP.GE.U32.AND P6, PT, R133, R118, PT ;  /* 0x000000768500720c */ /* 0x000fe20003fc6070 */
[----:B------:R-:W-:Y:S01]  /*26b0*/  BAR.SYNC.DEFER_BLOCKING 0x0 ;  /* 0x0000000000007b1d */ /* 0x000fe20000010000 */
[----:B------:R-:W-:-:S02]  /*26c0*/  FSEL R96, R96, -INF , !P3 ;  /* 0xff80000060607808 */ /* 0x000fc40005800000 */
[----:B------:R-:W-:Y:S01]  /*26d0*/  FSEL R97, R97, -INF , !P1 ;  /* 0xff80000061617808 */ /* 0x000fe20004800000 */
[----:B------:R-:W-:Y:S01]  /*26e0*/  FMUL R101, R101, UR17 ;  /* 0x0000001165657c20 */ /* 0x000fe20008400000 */
[----:B------:R-:W-:Y:S02]  /*26f0*/  ISETP.GT.U32.AND.EX P1, PT, R135, RZ, PT, P5 ;  /* 0x000000ff8700720c */ /* 0x000fe40003f24150 */
[----:B------:R-:W-:Y:S02]  /*2700*/  FSEL R100, R100, -INF , !P0 ;  /* 0xff80000064647808 */ /* 0x000fe40004000000 */
[----:B------:R-:W-:Y:S02]  /*2710*/  FMNMX R123, R96, R97, !PT ;  /* 0x00000061607b7209 */ /* 0x000fe40007800000 */
[----:B------:R-:W-:Y:S02]  /*2720*/  FSEL R101, R101, -INF , !P1 ;  /* 0xff80000065657808 */ /* 0x000fe40004800000 */
[----:B------:R-:W-:-:S04]  /*2730*/  FMNMX R126, R100, R123, !PT ;  /* 0x0000007b647e7209 */ /* 0x000fc80007800000 */
[----:B------:R-:W-:-:S05]  /*2740*/  FMNMX R126, R101, R126, !PT ;  /* 0x0000007e657e7209 */ /* 0x000fca0007800000 */
[----:B------:R-:W0:Y:S01]  /*2750*/  SHFL.BFLY PT, R125, R126, 0x2, 0x1f ;  /* 0x0c401f007e7d7f89 */ /* 0x000e2200000e0000 */
[----:B------:R-:W-:Y:S01]  /*2760*/  FMUL R98, R98, UR17 ;  /* 0x0000001162627c20 */ /* 0x000fe20008400000 */
[C---:B------:R-:W-:Y:S01]  /*2770*/  ISETP.GT.U32.AND.EX P4, PT, R128.reuse, RZ, PT, P4 ;  /* 0x000000ff8000720c */ /* 0x040fe20003f84140 */
[----:B------:R-:W-:Y:S01]  /*2780*/  FMUL R99, R99, UR17 ;  /* 0x0000001163637c20 */ /* 0x000fe20008400000 */
[----:B------:R-:W-:Y:S01]  /*2790*/  ISETP.GE.U32.AND.EX P6, PT, R128, RZ, PT, P6 ;  /* 0x000000ff8000720c */ /* 0x000fe20003fc6160 */
[----:B------:R-:W-:Y:S01]  /*27a0*/  FMUL R102, R102, UR17 ;  /* 0x0000001166667c20 */ /* 0x000fe20008400000 */
[----:B------:R-:W-:Y:S02]  /*27b0*/  FSEL R98, R98, -INF , !P4 ;  /* 0xff80000062627808 */ /* 0x000fe40006000000 */
[----:B------:R-:W-:Y:S02]  /*27c0*/  ISETP.GT.U32.AND P4, PT, R129, R118, PT ;  /* 0x000000768100720c */ /* 0x000fe40003f84070 */
[----:B------:R-:W-:Y:S01]  /*27d0*/  FSEL R99, R99, -INF , !P6 ;  /* 0xff80000063637808 */ /* 0x000fe20007000000 */
[----:B------:R-:W-:Y:S01]  /*27e0*/  FMUL R103, R103, UR17 ;  /* 0x0000001167677c20 */ /* 0x000fe20008400000 */
[----:B------:R-:W-:-:S02]  /*27f0*/  FSEL R102, R102, -INF , !P3 ;  /* 0xff80000066667808 */ /* 0x000fc40005800000 */
[----:B------:R-:W-:Y:S02]  /*2800*/  ISETP.GT.U32.AND.EX P6, PT, R135, RZ, PT, P4 ;  /* 0x000000ff8700720c */ /* 0x000fe40003fc4140 */
[----:B------:R-:W-:Y:S02]  /*2810*/  FMNMX R123, R98, R99, !PT ;  /* 0x00000063627b7209 */ /* 0x000fe40007800000 */
[----:B------:R-:W-:Y:S02]  /*2820*/  FSEL R103, R103, -INF , !P6 ;  /* 0xff80000067677808 */ /* 0x000fe40007000000 */
[----:B0-----:R-:W-:Y:S02]  /*2830*/  FMNMX R125, R126, R125, !PT ;  /* 0x0000007d7e7d7209 */ /* 0x001fe40007800000 */
[----:B------:R-:W-:-:S04]  /*2840*/  FMNMX R126, R102, R123, !PT ;  /* 0x0000007b667e7209 */ /* 0x000fc80007800000 */
[----:B------:R-:W-:Y:S01]  /*2850*/  FMNMX R126, R103, R126, !PT ;  /* 0x0000007e677e7209 */ /* 0x000fe20007800000 */
[----:B------:R-:W0:Y:S01]  /*2860*/  SHFL.BFLY PT, R132, R125, 0x1, 0x1f ;  /* 0x0c201f007d847f89 */ /* 0x000e2200000e0000 */
[CC--:B------:R-:W-:Y:S02]  /*2870*/  ISETP.GT.U32.AND P3, PT, R127.reuse, R119.reuse, PT ;  /* 0x000000777f00720c */ /* 0x0c0fe40003f64070 */
[----:B------:R-:W-:Y:S02]  /*2880*/  ISETP.GT.U32.AND P4, PT, R127, R120, PT ;  /* 0x000000787f00720c */ /* 0x000fe40003f84070 */
[----:B------:R-:W1:Y:S01]  /*2890*/  SHFL.BFLY PT, R127, R126, 0x2, 0x1f ;  /* 0x0c401f007e7f7f89 */ /* 0x000e6200000e0000 */
[CC--:B------:R-:W-:Y:S02]  /*28a0*/  ISETP.GT.U32.AND P5, PT, R133.reuse, R119.reuse, PT ;  /* 0x000000778500720c */ /* 0x0c0fe40003fa4070 */
[----:B------:R-:W-:Y:S01]  /*28b0*/  ISETP.GE.U32.AND P1, PT, R133, R119, PT ;  /* 0x000000778500720c */ /* 0x000fe20003f26070 */
[----:B------:R-:W-:Y:S01]  /*28c0*/  FMUL R88, R88, UR17 ;  /* 0x0000001158587c20 */ /* 0x000fe20008400000 */
[----:B------:R-:W-:Y:S01]  /*28d0*/  FMUL R89, R89, UR17 ;  /* 0x0000001159597c20 */ /* 0x000fe20008400000 */
[----:B------:R-:W-:-:S02]  /*28e0*/  ISETP.GT.U32.AND.EX P5, PT, R128, RZ, PT, P5 ;  /* 0x000000ff8000720c */ /* 0x000fc40003fa4150 */
[----:B------:R-:W-:Y:S01]  /*28f0*/  ISETP.GE.U32.AND.EX P1, PT, R128, RZ, PT, P1 ;  /* 0x000000ff8000720c */ /* 0x000fe20003f26110 */
[----:B------:R-:W-:Y:S01]  /*2900*/  FMUL R92, R92, UR17 ;  /* 0x000000115c5c7c20 */ /* 0x000fe20008400000 */
[----:B------:R-:W-:Y:S02]  /*2910*/  ISETP.GT.U32.AND P6, PT, R129, R119, PT ;  /* 0x000000778100720c */ /* 0x000fe40003fc4070 */
[----:B------:R-:W-:Y:S02]  /*2920*/  ISETP.GT.U32.AND.EX P3, PT, R136, RZ, PT, P3 ;  /* 0x000000ff8800720c */ /* 0x000fe40003f64130 */
[----:B------:R-:W-:Y:S02]  /*2930*/  FSEL R88, R88, -INF , !P5 ;  /* 0xff80000058587808 */ /* 0x000fe40006800000 */
[----:B------:R-:W-:Y:S01]  /*2940*/  FSEL R89, R89, -INF , !P1 ;  /* 0xff80000059597808 */ /* 0x000fe20004800000 */
[----:B------:R-:W-:Y:S01]  /*2950*/  FMUL R93, R93, UR17 ;  /* 0x000000115d5d7c20 */ /* 0x000fe20008400000 */
[----:B------:R-:W-:-:S02]  /*2960*/  ISETP.GT.U32.AND P2, PT, R133, R120, PT ;  /* 0x000000788500720c */ /* 0x000fc40003f44070 */
[----:B------:R-:W-:Y:S01]  /*2970*/  ISETP.GE.U32.AND P0, PT, R133, R120, PT ;  /* 0x000000788500720c */ /* 0x000fe20003f06070 */
[----:B------:R-:W-:Y:S01]  /*2980*/  FMUL R90, R90, UR17 ;  /* 0x000000115a5a7c20 */ /* 0x000fe20008400000 */
[----:B------:R-:W-:Y:S01]  /*2990*/  ISETP.GT.U32.AND.EX P6, PT, R135, RZ, PT, P6 ;  /* 0x000000ff8700720c */ /* 0x000fe20003fc4160 */
[----:B------:R-:W-:Y:S01]  /*29a0*/  FMUL R91, R91, UR17 ;  /* 0x000000115b5b7c20 */ /* 0x000fe20008400000 */
[----:B------:R-:W-:Y:S02]  /*29b0*/  FSEL R92, R92, -INF , !P3 ;  /* 0xff8000005c5c7808 */ /* 0x000fe40005800000 */
[----:B------:R-:W-:Y:S02]  /*29c0*/  FMNMX R123, R88, R89, !PT ;  /* 0x00000059587b7209 */ /* 0x000fe40007800000 */
[C---:B------:R-:W-:Y:S02]  /*29d0*/  ISETP.GT.U32.AND.EX P2, PT, R128.reuse, RZ, PT, P2 ;  /* 0x000000ff8000720c */ /* 0x040fe40003f44120 */
[----:B------:R-:W-:Y:S01]  /*29e0*/  ISETP.GE.U32.AND.EX P0, PT, R128, RZ, PT, P0 ;  /* 0x000000ff8000720c */ /* 0x000fe20003f06100 */
[----:B------:R-:W-:Y:S01]  /*29f0*/  FMUL R94, R94, UR17 ;  /* 0x000000115e5e7c20 */ /* 0x000fe20008400000 */
[----:B------:R-:W-:-:S02]  /*2a00*/  FSEL R93, R93, -INF , !P6 ;  /* 0xff8000005d5d7808 */ /* 0x000fc40007000000 */
[----:B------:R-:W-:Y:S02]  /*2a10*/  FMNMX R128, R92, R123, !PT ;  /* 0x0000007b5c807209 */ /* 0x000fe40007800000 */
[----:B------:R-:W-:Y:S02]  /*2a20*/  ISETP.GT.U32.AND P1, PT, R129, R120, PT ;  /* 0x000000788100720c */ /* 0x000fe40003f24070 */
[----:B------:R-:W-:Y:S02]  /*2a30*/  ISETP.GT.U32.AND.EX P4, PT, R136, RZ, PT, P4 ;  /* 0x000000ff8800720c */ /* 0x000fe40003f84140 */
[----:B------:R-:W-:Y:S02]  /*2a40*/  FSEL R90, R90, -INF , !P2 ;  /* 0xff8000005a5a7808 */ /* 0x000fe40005000000 */
[----:B------:R-:W-:Y:S01]  /*2a50*/  FSEL R91, R91, -INF , !P0 ;  /* 0xff8000005b5b7808 */ /* 0x000fe20004000000 */
[----:B------:R-:W-:Y:S01]  /*2a60*/  FMUL R95, R95, UR17 ;  /* 0x000000115f5f7c20 */ /* 0x000fe20008400000 */
[----:B------:R-:W-:-:S02]  /*2a70*/  FMNMX R128, R93, R128, !PT ;  /* 0x000000805d807209 */ /* 0x000fc40007800000 */
[----:B0-----:R-:W-:Y:S02]  /*2a80*/  FMNMX R125, R125, R132, !PT ;  /* 0x000000847d7d7209 */ /* 0x001fe40007800000 */
[----:B-1----:R-:W-:Y:S02]  /*2a90*/  FMNMX R127, R126, R127, !PT ;  /* 0x0000007f7e7f7209 */ /* 0x002fe40007800000 */
[----:B------:R-:W-:Y:S02]  /*2aa0*/  ISETP.GT.U32.AND.EX P1, PT, R135, RZ, PT, P1 ;  /* 0x000000ff8700720c */ /* 0x000fe40003f24110 */
[----:B------:R-:W-:Y:S02]  /*2ab0*/  FSEL R94, R94, -INF , !P4 ;  /* 0xff8000005e5e7808 */ /* 0x000fe40006000000 */
[----:B------:R-:W-:Y:S01]  /*2ac0*/  FMNMX R123, R90, R91, !PT ;  /* 0x0000005b5a7b7209 */ /* 0x000fe20007800000 */
[----:B------:R-:W0:Y:S01]  /*2ad0*/  SHFL.BFLY PT, R129, R128, 0x2, 0x1f ;  /* 0x0c401f0080817f89 */ /* 0x000e2200000e0000 */
[----:B------:R-:W-:-:S02]  /*2ae0*/  FMNMX R125, R125, R130, !PT ;  /* 0x000000827d7d7209 */ /* 0x000fc40007800000 */
[----:B------:R-:W-:Y:S01]  /*2af0*/  FSEL R95, R95, -INF , !P1 ;  /* 0xff8000005f5f7808 */ /* 0x000fe20004800000 */
[----:B------:R-:W1:Y:S01]  /*2b00*/  SHFL.BFLY PT, R132, R127, 0x1, 0x1f ;  /* 0x0c201f007f847f89 */ /* 0x000e6200000e0000 */
[----:B------:R-:W-:Y:S01]  /*2b10*/  FMNMX R126, R94, R123, !PT ;  /* 0x0000007b5e7e7209 */ /* 0x000fe20007800000 */
[----:B------:R-:W-:-:S03]  /*2b20*/  FADD R97, R97, -R125 ;  /* 0x8000007d61617221 */ /* 0x000fc60000000000 */
[----:B------:R-:W-:Y:S01]  /*2b30*/  FMNMX R126, R95, R126, !PT ;  /* 0x0000007e5f7e7209 */ /* 0x000fe20007800000 */
[----:B------:R-:W-:-:S04]  /*2b40*/  FMUL R133, R97, 1.4426950216293334961 ;  /* 0x3fb8aa3b61857820 */ /* 0x000fc80000400000 */
[----:B------:R-:W1:Y:S01]  /*2b50*/  SHFL.BFLY PT, R97, R126, 0x2, 0x1f ;  /* 0x0c401f007e617f89 */ /* 0x000e6200000e0000 */
[--C-:B------:R-:W-:Y:S01]  /*2b60*/  FADD R96, R96, -R125.reuse ;  /* 0x8000007d60607221 */ /* 0x100fe20000000000 */
[----:B------:R-:W-:-:S03]  /*2b70*/  FADD R100, R100, -R125 ;  /* 0x8000007d64647221 */ /* 0x000fc60000000000 */
[----:B------:R-:W-:Y:S01]  /*2b80*/  FMUL R123, R96, 1.4426950216293334961 ;  /* 0x3fb8aa3b607b7820 */ /* 0x000fe20000400000 */
[----:B0-----:R-:W-:Y:S02]  /*2b90*/  FMNMX R129, R128, R129, !PT ;  /* 0x0000008180817209 */ /* 0x001fe40007800000 */
[----:B-1----:R-:W-:-:S03]  /*2ba0*/  FMNMX R127, R127, R132, !PT ;  /* 0x000000847f7f7209 */ /* 0x002fc60007800000 */
[----:B------:R-:W0:Y:S01]  /*2bb0*/  SHFL.BFLY PT, R96, R129, 0x1, 0x1f ;  /* 0x0c201f0081607f89 */ /* 0x000e2200000e0000 */
[----:B------:R-:W-:Y:S01]  /*2bc0*/  FMNMX R127, R127, R114, !PT ;  /* 0x000000727f7f7209 */ /* 0x000fe20007800000 */
[----:B------:R-:W-:-:S04]  /*2bd0*/  FMUL R100, R100, 1.4426950216293334961 ;  /* 0x3fb8aa3b64647820 */ /* 0x000fc80000400000 */
[--C-:B------:R-:W-:Y:S01]  /*2be0*/  FADD R98, R98, -R127.reuse ;  /* 0x8000007f62627221 */ /* 0x100fe20000000000 */
[----:B------:R-:W-:Y:S01]  /*2bf0*/  FMNMX R97, R126, R97, !PT ;  /* 0x000000617e617209 */ /* 0x000fe20007800000 */
[----:B------:R1:W-:Y:S02]  /*2c00*/  MUFU.EX2 R128, R100 ;  /* 0x0000006400807308 */ /* 0x0003e40000000800 */
[----:B-1----:R-:W-:Y:S02]  /*2c10*/  FMUL R100, R98, 1.4426950216293334961 ;  /* 0x3fb8aa3b62647820 */ /* 0x002fe40000400000 */
[----:B------:R-:W1:Y:S01]  /*2c20*/  SHFL.BFLY PT, R98, R97, 0x1, 0x1f ;  /* 0x0c201f0061627f89 */ /* 0x000e6200000e0000 */
[--C-:B------:R-:W-:Y:S01]  /*2c30*/  FADD R99, R99, -R127.reuse ;  /* 0x8000007f63637221 */ /* 0x100fe20000000000 */
[----:B0-----:R-:W-:Y:S01]  /*2c40*/  FMNMX R129, R129, R96, !PT ;  /* 0x0000006081817209 */ /* 0x001fe20007800000 */
[----:B------:R-:W-:Y:S02]  /*2c50*/  FADD R102, R102, -R127 ;  /* 0x8000007f66667221 */ /* 0x000fe40000000000 */
[----:B------:R-:W-:Y:S01]  /*2c60*/  FMUL R99, R99, 1.4426950216293334961 ;  /* 0x3fb8aa3b63637820 */ /* 0x000fe20000400000 */
[----:B------:R-:W-:Y:S01]  /*2c70*/  FMNMX R129, R129, R112, !PT ;  /* 0x0000007081817209 */ /* 0x000fe20007800000 */
[----:B------:R-:W-:Y:S01]  /*2c80*/  FADD R101, R101, -R125 ;  /* 0x8000007d65657221 */ /* 0x000fe20000000000 */
[----:B------:R-:W-:Y:S01]  /*2c90*/  MUFU.EX2 R123, R123 ;  /* 0x0000007b007b7308 */ /* 0x000fe20000000800 */
[----:B------:R-:W-:Y:S01]  /*2ca0*/  FMUL R102, R102, 1.4426950216293334961 ;  /* 0x3fb8aa3b66667820 */ /* 0x000fe20000400000 */
[----:B------:R-:W-:Y:S01]  /*2cb0*/  FADD R103, R103, -R127 ;  /* 0x8000007f67677221 */ /* 0x000fe20000000000 */
[--C-:B------:R-:W-:Y:S01]  /*2cc0*/  FADD R88, R88, -R129.reuse ;  /* 0x8000008158587221 */ /* 0x100fe20000000000 */
[----:B------:R-:W-:Y:S01]  /*2cd0*/  FADD R89, R89, -R129 ;  /* 0x8000008159597221 */ /* 0x000fe20000000000 */
[----:B------:R-:W-:-:S03]  /*2ce0*/  FMUL R101, R101, 1.4426950216293334961 ;  /* 0x3fb8aa3b65657820 */ /* 0x000fc60000400000 */
[----:B------:R-:W0:Y:S01]  /*2cf0*/  MUFU.EX2 R136, R133 ;  /* 0x0000008500887308 */ /* 0x000e220000000800 */
[----:B------:R-:W-:Y:S01]  /*2d00*/  FADD R130, -R125, R130 ;  /* 0x000000827d827221 */ /* 0x000fe20000000100 */
[----:B------:R-:W-:Y:S01]  /*2d10*/  FMUL R103, R103, 1.4426950216293334961 ;  /* 0x3fb8aa3b67677820 */ /* 0x000fe20000400000 */
[----:B------:R-:W-:Y:S01]  /*2d20*/  FMUL R88, R88, 1.4426950216293334961 ;  /* 0x3fb8aa3b58587820 */ /* 0x000fe20000400000 */
[----:B------:R-:W-:Y:S01]  /*2d30*/  FMUL R89, R89, 1.4426950216293334961 ;  /* 0x3fb8aa3b59597820 */ /* 0x000fe20000400000 */
[----:B-1----:R-:W-:-:S03]  /*2d40*/  FMNMX R98, R97, R98, !PT ;  /* 0x0000006261627209 */ /* 0x002fc60007800000 */
[----:B------:R-:W-:Y:S01]  /*2d50*/  MUFU.EX2 R100, R100 ;  /* 0x0000006400647308 */ /* 0x000fe20000000800 */
[--C-:B------:R-:W-:Y:S01]  /*2d60*/  FADD R92, R92, -R129.reuse ;  /* 0x800000815c5c7221 */ /* 0x100fe20000000000 */
[----:B------:R-:W-:Y:S01]  /*2d70*/  FMUL R130, R130, 1.4426950216293334961 ;  /* 0x3fb8aa3b82827820 */ /* 0x000fe20000400000 */
[----:B------:R-:W-:Y:S01]  /*2d80*/  FMNMX R96, R98, R113, !PT ;  /* 0x0000007162607209 */ /* 0x000fe20007800000 */
[----:B------:R-:W-:-:S04]  /*2d90*/  FADD R93, R93, -R129 ;  /* 0x800000815d5d7221 */ /* 0x000fc80000000000 */
[----:B------:R-:W1:Y:S01]  /*2da0*/  MUFU.EX2 R99, R99 ;  /* 0x0000006300637308 */ /* 0x000e620000000800 */
[----:B------:R-:W-:Y:S01]  /*2db0*/  FMUL R92, R92, 1.4426950216293334961 ;  /* 0x3fb8aa3b5c5c7820 */ /* 0x000fe20000400000 */
[----:B------:R-:W-:Y:S01]  /*2dc0*/  FMUL R93, R93, 1.4426950216293334961 ;  /* 0x3fb8aa3b5d5d7820 */ /* 0x000fe20000400000 */
[--C-:B------:R-:W-:Y:S01]  /*2dd0*/  FADD R90, R90, -R96.reuse ;  /* 0x800000605a5a7221 */ /* 0x100fe20000000000 */
[----:B------:R-:W-:-:S04]  /*2de0*/  FADD R91, R91, -R96 ;  /* 0x800000605b5b7221 */ /* 0x000fc80000000000 */
[----:B------:R-:W-:Y:S01]  /*2df0*/  MUFU.EX2 R102, R102 ;  /* 0x0000006600667308 */ /* 0x000fe20000000800 */
[----:B--2---:R-:W-:Y:S04]  /*2e00*/  STS.U16 [R121+UR16+0x8000], R124 ;  /* 0x0080007c79007988 */ /* 0x004fe80008000410 */
[----:B----4-:R-:W-:Y:S03]  /*2e10*/  STS.U16 [R121+UR16+0x8200], R138 ;  /* 0x0082008a79007988 */ /* 0x010fe60008000410 */
[----:B------:R-:W2:Y:S01]  /*2e20*/  MUFU.EX2 R101, R101 ;  /* 0x0000006500657308 */ /* 0x000ea20000000800 */
[----:B-----5:R-:W-:Y:S04]  /*2e30*/  STS.U16 [R121+UR16+0x8400], R140 ;  /* 0x0084008c79007988 */ /* 0x020fe80008000410 */
[----:B---3--:R-:W-:Y:S03]  /*2e40*/  STS.U16 [R121+UR16+0x8600], R122 ;  /* 0x0086007a79007988 */ /* 0x008fe60008000410 */
[----:B------:R-:W-:Y:S01]  /*2e50*/  MUFU.EX2 R126, R88 ;  /* 0x00000058007e7308 */ /* 0x000fe20000000800 */
[----:B------:R3:W-:Y:S06]  /*2e60*/  MEMBAR.ALL.CTA ;  /* 0x0000000000007992 */ /* 0x0007ec0000008000 */
[----:B---3--:R-:W3:Y:S01]  /*2e70*/  FENCE.VIEW.ASYNC.S ;  /* 0x00000000000073c6 */ /* 0x008ee20000000000 */
[----:B------:R-:W-:Y:S01]  /*2e80*/  FMUL R90, R90, 1.4426950216293334961 ;  /* 0x3fb8aa3b5a5a7820 */ /* 0x000fe20000400000 */
[----:B------:R0:W4:Y:S01]  /*2e90*/  MUFU.EX2 R97, R89 ;  /* 0x0000005900617308 */ /* 0x0001220000000800 */
[----:B------:R-:W-:Y:S01]  /*2ea0*/  FMUL R91, R91, 1.4426950216293334961 ;  /* 0x3fb8aa3b5b5b7820 */ /* 0x000fe20000400000 */
[----:B------:R-:W-:-:S06]  /*2eb0*/  FADD R94, R94, -R96 ;  /* 0x800000605e5e7221 */ /* 0x000fcc0000000000 */
[----:B------:R-:W5:Y:S01]  /*2ec0*/  MUFU.EX2 R103, R103 ;  /* 0x0000006700677308 */ /* 0x000f620000000800 */
[----:B0-----:R-:W-:-:S07]  /*2ed0*/  FADD R89, R123, R136 ;  /* 0x000000887b597221 */ /* 0x001fce0000000000 */
[----:B------:R-:W-:Y:S01]  /*2ee0*/  MUFU.EX2 R135, R130 ;  /* 0x0000008200877308 */ /* 0x000fe20000000800 */
[----:B------:R-:W-:-:S07]  /*2ef0*/  FMUL R94, R94, 1.4426950216293334961 ;  /* 0x3fb8aa3b5e5e7820 */ /* 0x000fce0000400000 */
[----:B------:R0:W3:Y:S08]  /*2f00*/  MUFU.EX2 R130, R92 ;  /* 0x0000005c00827308 */ /* 0x0000f00000000800 */
[----:B------:R-:W-:Y:S01]  /*2f10*/  MUFU.EX2 R93, R93 ;  /* 0x0000005d005d7308 */ /* 0x000fe20000000800 */
[----:B0-----:R-:W-:Y:S01]  /*2f20*/  FADD R92, R128, R89 ;  /* 0x00000059805c7221 */ /* 0x001fe20000000000 */
[----:B-1----:R-:W-:-:S06]  /*2f30*/  F2FP.F16.F32.PACK_AB R89, R99, R100 ;  /* 0x000000646359723e */ /* 0x002fcc00000000ff */
[----:B------:R0:W-:Y:S08]  /*2f40*/  MUFU.EX2 R98, R90 ;  /* 0x0000005a00627308 */ /* 0x0001f00000000800 */
[----:B------:R1:W3:Y:S01]  /*2f50*/  MUFU.EX2 R133, R91 ;  /* 0x0000005b00857308 */ /* 0x0002e20000000800 */
[----:B0-----:R-:W-:Y:S01]  /*2f60*/  FADD R90, -R127, R114 ;  /* 0x000000727f5a7221 */ /* 0x001fe20000000100 */
[----:B--2---:R-:W-:Y:S01]  /*2f70*/  FADD R114, R101, R92 ;  /* 0x0000005c65727221 */ /* 0x004fe20000000000 */
[----:B-1----:R-:W-:-:S05]  /*2f80*/  FADD R91, R100, R99 ;  /* 0x00000063645b7221 */ /* 0x002fca0000000000 */
[----:B------:R0:W1:Y:S01]  /*2f90*/  MUFU.EX2 R132, R94 ;  /* 0x0000005e00847308 */ /* 0x0000620000000800 */
[----:B------:R-:W-:Y:S01]  /*2fa0*/  FMUL R99, R90, 1.4426950216293334961 ;  /* 0x3fb8aa3b5a637820 */ /* 0x000fe20000400000 */
[----:B------:R-:W-:Y:S01]  /*2fb0*/  F2FP.F16.F32.PACK_AB R90, R101, R128 ;  /* 0x00000080655a723e */ /* 0x000fe200000000ff */
[----:B------:R-:W-:Y:S01]  /*2fc0*/  FADD R100, R102, R91 ;  /* 0x0000005b66647221 */ /* 0x000fe20000000000 */
[----:B----4-:R-:W-:Y:S01]  /*2fd0*/  FADD R101, R126, R97 ;  /* 0x000000617e657221 */ /* 0x010fe20000000000 */
[----:B------:R-:W-:Y:S01]  /*2fe0*/  F2FP.F16.F32.PACK_AB R88, R136, R123 ;  /* 0x0000007b8858723e */ /* 0x000fe200000000ff */
[----:B------:R-:W-:Y:S01]  /*2ff0*/  FADD R95, R95, -R96 ;  /* 0x800000605f5f7221 */ /* 0x000fe20000000000 */
[----:B0-----:R-:W-:Y:S01]  /*3000*/  FADD R94, -R129, R112 ;  /* 0x00000070815e7221 */ /* 0x001fe20000000100 */
[----:B-----5:R-:W-:Y:S01]  /*3010*/  FADD R123, R103, R100 ;  /* 0x00000064677b7221 */ /* 0x020fe20000000000 */
[----:B------:R-:W-:Y:S01]  /*3020*/  F2FP.F16.F32.PACK_AB R92, R97, R126 ;  /* 0x0000007e615c723e */ /* 0x000fe200000000ff */
[----:B------:R-:W-:Y:S01]  /*3030*/  FADD R97, -R96, R113 ;  /* 0x0000007160617221 */ /* 0x000fe20000000100 */
[----:B------:R-:W-:Y:S01]  /*3040*/  FMUL R100, R94, 1.4426950216293334961 ;  /* 0x3fb8aa3b5e647820 */ /* 0x000fe20000400000 */
[----:B---3--:R-:W-:Y:S01]  /*3050*/  FADD R94, R130, R101 ;  /* 0x00000065825e7221 */ /* 0x008fe20000000000 */
[----:B------:R-:W-:Y:S01]  /*3060*/  FMUL R95, R95, 1.4426950216293334961 ;  /* 0x3fb8aa3b5f5f7820 */ /* 0x000fe20000400000 */
[----:B------:R0:W2:Y:S01]  /*3070*/  MUFU.EX2 R112, R99 ;  /* 0x0000006300707308 */ /* 0x0000a20000000800 */
[----:B------:R-:W-:Y:S01]  /*3080*/  FMUL R97, R97, 1.4426950216293334961 ;  /* 0x3fb8aa3b61617820 */ /* 0x000fe20000400000 */
[----:B------:R-:W-:Y:S01]  /*3090*/  F2FP.F16.F32.PACK_AB R91, R103, R102 ;  /* 0x00000066675b723e */ /* 0x000fe200000000ff */
[----:B------:R-:W-:Y:S01]  /*30a0*/  FADD R103, R98, R133 ;  /* 0x0000008562677221 */ /* 0x000fe20000000000 */
[C---:B0-----:R-:W-:Y:S01]  /*30b0*/  FADD R99, R93.reuse, R94 ;  /* 0x0000005e5d637221 */ /* 0x041fe20000000000 */
[----:B------:R-:W-:-:S03]  /*30c0*/  F2FP.F16.F32.PACK_AB R94, R93, R130 ;  /* 0x000000825d5e723e */ /* 0x000fc600000000ff */
[----:B------:R-:W0:Y:S01]  /*30d0*/  MUFU.EX2 R101, R100 ;  /* 0x0000006400657308 */ /* 0x000e220000000800 */
[----:B------:R-:W-:-:S07]  /*30e0*/  F2FP.F16.F32.PACK_AB R93, R133, R98 ;  /* 0x00000062855d723e */ /* 0x000fce00000000ff */
[----:B------:R-:W3:Y:S08]  /*30f0*/  MUFU.EX2 R98, R97 ;  /* 0x0000006100627308 */ /* 0x000ef00000000800 */
[----:B------:R-:W4:Y:S01]  /*3100*/  MUFU.EX2 R95, R95 ;  /* 0x0000005f005f7308 */ /* 0x000f220000000800 */
[----:B-1----:R-:W-:Y:S01]  /*3110*/  FADD R102, R132, R103 ;  /* 0x0000006784667221 */ /* 0x002fe20000000000 */
[-C--:B------:R-:W-:Y:S01]  /*3120*/  FMUL R56, R56, R135.reuse ;  /* 0x0000008738387220 */ /* 0x080fe20000400000 */
        /* <DEDUP_REMOVED lines=14> */
[----:B------:R-:W-:Y:S01]  /*3210*/  FMUL R85, R85, R135 ;  /* 0x0000008755557220 */ /* 0x000fe20000400000 */
[-C--:B--2---:R-:W-:Y:S01]  /*3220*/  FMUL R58, R58, R112.reuse ;  /* 0x000000703a3a7220 */ /* 0x084fe20000400000 */
        /* <DEDUP_REMOVED lines=15> */
[-C--:B0-----:R-:W-:Y:S01]  /*3320*/  FMUL R24, R24, R101.reuse ;  /* 0x0000006518187220 */ /* 0x081fe20000400000 */
        /* <DEDUP_REMOVED lines=15> */
[-C--:B---3--:R-:W-:Y:S01]  /*3420*/  FMUL R26, R26, R98.reuse ;  /* 0x000000621a1a7220 */ /* 0x088fe20000400000 */
        /* <DEDUP_REMOVED lines=15> */
[C---:B----4-:R-:W-:Y:S01]  /*3520*/  FADD R102, R95.reuse, R102 ;  /* 0x000000665f667221 */ /* 0x050fe20000000000 */
[----:B------:R-:W-:Y:S01]  /*3530*/  F2FP.F16.F32.PACK_AB R95, R95, R132 ;  /* 0x000000845f5f723e */ /* 0x000fe200000000ff */
[----:B------:R-:W-:Y:S06]  /*3540*/  BAR.SYNC.DEFER_BLOCKING 0x0 ;  /* 0x0000000000007b1d */ /* 0x000fec0000010000 */
[----:B------:R-:W-:-:S06]  /*3550*/  WARPGROUP.ARRIVE ;  /* 0x00000000000079c5 */ /* 0x000fcc0000000000 */
[----:B------:R-:W-:Y:S04]  /*3560*/  HGMMA.64x64x16.F32 R56, R88, gdesc[UR16], R56 ;  /* 0x00e0001058387df0 */ /* 0x000fe80008700838 */
[----:B------:R-:W-:Y:S01]  /*3570*/  HGMMA.64x64x16.F32 R24, R92, gdesc[UR16], R24, gsb0 ;  /* 0x00e000105c187df0 */ /* 0x000fe20008000818 */
[----:B------:R-:W0:Y:S04]  /*3580*/  SHFL.BFLY PT, R97, R114, 0x2, 0x1f ;  /* 0x0c401f0072617f89 */ /* 0x000e2800000e0000 */
[----:B------:R-:W1:Y:S04]  /*3590*/  SHFL.BFLY PT, R100, R123, 0x2, 0x1f ;  /* 0x0c401f007b647f89 */ /* 0x000e6800000e0000 */
[----:B------:R-:W2:Y:S04]  /*35a0*/  SHFL.BFLY PT, R113, R102, 0x2, 0x1f ;  /* 0x0c401f0066717f89 */ /* 0x000ea800000e0000 */
[----:B------:R-:W3:Y:S01]  /*35b0*/  SHFL.BFLY PT, R124, R99, 0x2, 0x1f ;  /* 0x0c401f00637c7f89 */ /* 0x000ee200000e0000 */
[----:B------:R-:W-:Y:S01]  /*35c0*/  UIADD3 UR4, UP0, UR4, 0x10, URZ ;  /* 0x0000001004047890 */ /* 0x000fe2000ff1e03f */
[----:B0-----:R-:W-:Y:S01]  /*35d0*/  FADD R97, R114, R97 ;  /* 0x0000006172617221 */ /* 0x001fe20000000000 */
[----:B-1----:R-:W-:Y:S01]  /*35e0*/  FADD R103, R123, R100 ;  /* 0x000000647b677221 */ /* 0x002fe20000000000 */
[----:B--2---:R-:W-:Y:S01]  /*35f0*/  FADD R122, R102, R113 ;  /* 0x00000071667a7221 */ /* 0x004fe20000000000 */
[----:B---3--:R-:W-:-:S02]  /*3600*/  FADD R124, R99, R124 ;  /* 0x0000007c637c7221 */ /* 0x008fc40000000000 */
[----:B------:R-:W0:Y:S04]  /*3610*/  SHFL.BFLY PT, R100, R97, 0x1, 0x1f ;  /* 0x0c201f0061647f89 */ /* 0x000e2800000e0000 */
[----:B------:R-:W1:Y:S04]  /*3620*/  SHFL.BFLY PT, R114, R103, 0x1, 0x1f ;  /* 0x0c201f0067727f89 */ /* 0x000e6800000e0000 */
[----:B------:R-:W2:Y:S01]  /*3630*/  SHFL.BFLY PT, R99, R122, 0x1, 0x1f ;  /* 0x0c201f007a637f89 */ /* 0x000ea200000e0000 */
[----:B------:R-:W-:-:S03]  /*3640*/  UIADD3.X UR5, URZ, UR5, URZ, UP0, !UPT ;  /* 0x000000053f057290 */ /* 0x000fc600087fe43f */
[----:B------:R-:W3:Y:S01]  /*3650*/  SHFL.BFLY PT, R113, R124, 0x1, 0x1f ;  /* 0x0c201f007c717f89 */ /* 0x000ee200000e0000 */
[----:B------:R-:W-:Y:S02]  /*3660*/  ISETP.LE.U32.AND P0, PT, R131, UR4, PT ;  /* 0x0000000483007c0c */ /* 0x000fe4000bf03070 */
[----:B------:R-:W-:-:S04]  /*3670*/  MOV R102, UR5 ;  /* 0x0000000500667c02 */ /* 0x000fc80008000f00 */
[----:B------:R-:W-:Y:S01]  /*3680*/  ISETP.GE.U32.AND.EX P0, PT, R102, RZ, PT, P0 ;  /* 0x000000ff6600720c */ /* 0x000fe20003f06100 */
[----:B0-----:R-:W-:Y:S01]  /*3690*/  FADD R102, R97, R100 ;  /* 0x0000006461667221 */ /* 0x001fe20000000000 */
[----:B-1----:R-:W-:Y:S01]  /*36a0*/  FADD R123, R103, R114 ;  /* 0x00000072677b7221 */ /* 0x002fe20000000000 */
[----:B--2---:R-:W-:-:S03]  /*36b0*/  FADD R99, R122, R99 ;  /* 0x000000637a637221 */ /* 0x004fc60000000000 */
[----:B------:R-:W-:Y:S01]  /*36c0*/  FFMA R109, R112, R109, R123 ;  /* 0x0000006d706d7223 */ /* 0x000fe2000000007b */
[----:B---3--:R-:W-:Y:S01]  /*36d0*/  FADD R100, R124, R113 ;  /* 0x000000717c647221 */ /* 0x008fe20000000000 */
[----:B------:R-:W-:Y:S01]  /*36e0*/  FFMA R111, R98, R111, R99 ;  /* 0x0000006f626f7223 */ /* 0x000fe20000000063 */
[----:B------:R-:W-:Y:S02]  /*36f0*/  WARPGROUP.DEPBAR.LE gsb0, 0x0 ;  /* 0x00008000000079c5 */ /* 0x000fe40000010000 */
[----:B------:R-:W-:Y:S01]  /*3700*/  FFMA R6, R135, R6, R102 ;  /* 0x0000000687067223 */ /* 0x000fe20000000066 */
[----:B------:R-:W-:Y:S01]  /*3710*/  FFMA R110, R101, R110, R100 ;  /* 0x0000006e656e7223 */ /* 0x000fe20000000064 */
[----:B------:R-:W-:Y:S01]  /*3720*/  IMAD R115, R7, 0x10, R115 ;  /* 0x0000001007737824 */ /* 0x000fe200078e0273 */
[----:B------:R-:W-:Y:S01]  /*3730*/  MOV R97, R129 ;  /* 0x0000008100617202 */ /* 0x000fe20000000f00 */
[----:B------:R-:W-:Y:S01]  /*3740*/  IMAD R117, R5, 0x10, R117 ;  /* 0x0000001005757824 */ /* 0x000fe200078e0275 */
[----:B------:R-:W-:Y:S01]  /*3750*/  MOV R113, R96 ;  /* 0x0000006000717202 */ /* 0x000fe20000000f00 */
[----:B------:R-:W-:Y:S01]  /*3760*/  IMAD.MOV.U32 R98, RZ, RZ, R127 ;  /* 0x000000ffff627224 */ /* 0x000fe200078e007f */
[----:B------:R-:W-:Y:S01]  /*3770*/  MOV R130, R125 ;  /* 0x0000007d00827202 */ /* 0x000fe20000000f00 */
[----:B------:R-:W-:-:S02]  /*3780*/  IMAD.MOV.U32 R99, RZ, RZ, R125 ;  /* 0x000000ffff637224 */ /* 0x000fc400078e007d */
[----:B------:R-:W-:Y:S02]  /*3790*/  IMAD.MOV.U32 R112, RZ, RZ, R129 ;  /* 0x000000ffff707224 */ /* 0x000fe400078e0081 */
[----:B------:R-:W-:Y:S01]  /*37a0*/  IMAD.MOV.U32 R114, RZ, RZ, R127 ;  /* 0x000000ffff727224 */ /* 0x000fe200078e007f */
[----:B------:R-:W-:Y:S06]  /*37b0*/  @!P0 BRA `(.L_x_1) ;  /* 0xffffffe800ac8947 */ /* 0x000fec000383ffff */
.L_x_0:
[----:B------:R-:W-:Y:S02]  /*37c0*/  IMAD.MOV.U32 R141, RZ, RZ, R111 ;  /* 0x000000ffff8d7224 */ /* 0x000fe400078e006f */
[----:B------:R-:W-:Y:S01]  /*37d0*/  FMUL R4, R55, 0.25 ;  /* 0x3e80000037047820 */ /* 0x000fe20000400000 */
[----:B------:R-:W-:Y:S01]  /*37e0*/  FMUL R5, R54, 0.25 ;  /* 0x3e80000036057820 */ /* 0x000fe20000400000 */
[----:B------:R-:W-:Y:S01]  /*37f0*/  FMUL R8, R51, 0.25 ;  /* 0x3e80000033087820 */ /* 0x000fe20000400000 */
[----:B------:R-:W-:Y:S01]  /*3800*/  FMUL R7, R50, 0.25 ;  /* 0x3e80000032077820 */ /* 0x000fe20000400000 */
[----:B------:R-:W-:Y:S01]  /*3810*/  FSETP.GT.AND P3, PT, |R141|, 8.50705917302346158658e+37, PT ;  /* 0x7e8000008d00780b */ /* 0x000fe20003f64200 */
[----:B------:R-:W-:Y:S01]  /*3820*/  FMUL R10, R47, 0.25 ;  /* 0x3e8000002f0a7820 */ /* 0x000fe20000400000 */
[----:B------:R-:W-:Y:S01]  /*3830*/  FSETP.GT.AND P1, PT, |R110|, 8.50705917302346158658e+37, PT ;  /* 0x7e8000006e00780b */ /* 0x000fe20003f24200 */
[----:B------:R-:W-:Y:S01]  /*3840*/  IMAD.MOV.U32 R143, RZ, RZ, R6 ;  /* 0x000000ffff8f7224 */ /* 0x000fe200078e0006 */
[----:B------:R-:W-:Y:S01]  /*3850*/  FSEL R55, R4, R55, P3 ;  /* 0x0000003704377208 */ /* 0x000fe20001800000 */
[----:B------:R-:W-:Y:S01]  /*3860*/  FMUL R4, R43, 0.25 ;  /* 0x3e8000002b047820 */ /* 0x000fe20000400000 */
        /* <DEDUP_REMOVED lines=38> */
[----:B------:R-:W-:Y:S01]  /*3ad0*/  LEA R106, R106, UR16, 0x4 ;  /* 0x000000106a6a7c11 */ /* 0x000fe2000f8e20ff */
[----:B------:R-:W-:Y:S01]  /*3ae0*/  FMUL R6, R59, 0.25 ;  /* 0x3e8000003b067820 */ /* 0x000fe20000400000 */
[----:B------:R-:W-:Y:S01]  /*3af0*/  FSEL R35, R7, R40, P1 ;  /* 0x0000002807237208 */ /* 0x000fe20000800000 */
[----:B------:R-:W-:Y:S01]  /*3b00*/  FMUL R7, R32, 0.25 ;  /* 0x3e80000020077820 */ /* 0x000fe20000400000 */
[----:B------:R-:W-:Y:S01]  /*3b10*/  FSEL R95, R5, R36, P1 ;  /* 0x00000024055f7208 */ /* 0x000fe20000800000 */
[----:B------:R-:W-:Y:S01]  /*3b20*/  FMUL R5, R24, 0.25 ;  /* 0x3e80000018057820 */ /* 0x000fe20000400000 */
[----:B------:R-:W-:Y:S01]  /*3b30*/  MOV R50, R109 ;  /* 0x0000006d00327202 */ /* 0x000fe20000000f00 */
[----:B------:R-:W-:Y:S01]  /*3b40*/  IMAD.IADD R106, R105, 0x1, R106 ;  /* 0x00000001696a7824 */ /* 0x000fe200078e026a */
[----:B------:R-:W-:Y:S01]  /*3b50*/  FSEL R109, R4, R25, P1 ;  /* 0x00000019046d7208 */ /* 0x000fe20000800000 */
[----:B------:R-:W-:Y:S01]  /*3b60*/  FMUL R4, R79, 0.25 ;  /* 0x3e8000004f047820 */ /* 0x000fe20000400000 */
[----:B------:R-:W-:Y:S01]  /*3b70*/  FSEL R105, R7, R32, P1 ;  /* 0x0000002007697208 */ /* 0x000fe20000800000 */
[----:B------:R-:W-:Y:S01]  /*3b80*/  FMUL R7, R86, 0.25 ;  /* 0x3e80000056077820 */ /* 0x000fe20000400000 */
[----:B------:R-:W-:Y:S01]  /*3b90*/  FSETP.GT.AND P2, PT, |R50|, 8.50705917302346158658e+37, PT ;  /* 0x7e8000003200780b */ /* 0x000fe20003f44200 */
        /* <DEDUP_REMOVED lines=19> */
[----:B------:R-:W-:Y:S01]  /*3cd0*/  FSETP.GT.AND P0, PT, |R143|, 8.50705917302346158658e+37, PT ;  /* 0x7e8000008f00780b */ /* 0x000fe20003f04200 */
[----:B------:R-:W-:Y:S01]  /*3ce0*/  BAR.SYNC.DEFER_BLOCKING 0x0 ;  /* 0x0000000000007b1d */ /* 0x000fe20000010000 */
        /* <DEDUP_REMOVED lines=35> */
[----:B------:R-:W-:Y:S01]  /*3f20*/  FMUL R4, R143, 8388608 ;  /* 0x4b0000008f047820 */ /* 0x000fe20000400000 */
[----:B------:R-:W-:Y:S01]  /*3f30*/  FSEL R67, R8, R67, P2 ;  /* 0x0000004308437208 */ /* 0x000fe20001000000 */
[----:B------:R-:W-:Y:S01]  /*3f40*/  FMUL R8, R65, 0.25 ;  /* 0x3e80000041087820 */ /* 0x000fe20000400000 */
[----:B------:R-:W-:Y:S01]  /*3f50*/  FSEL R66, R6, R69, P0 ;  /* 0x0000004506427208 */ /* 0x000fe20000000000 */
[----:B------:R-:W-:Y:S01]  /*3f60*/  FMUL R6, R57, 0.25 ;  /* 0x3e80000039067820 */ /* 0x000fe20000400000 */
[----:B------:R-:W-:Y:S01]  /*3f70*/  FSEL R68, R7, R68, P0 ;  /* 0x0000004407447208 */ /* 0x000fe20000000000 */
[----:B------:R-:W-:Y:S01]  /*3f80*/  FMUL R7, R60, 0.25 ;  /* 0x3e8000003c077820 */ /* 0x000fe20000400000 */
[----:B------:R-:W-:Y:S01]  /*3f90*/  FSEL R78, R5, R64, P0 ;  /* 0x00000040054e7208 */ /* 0x000fe20000000000 */
[C---:B------:R-:W-:Y:S01]  /*3fa0*/  FMUL R5, R50.reuse, 8388608 ;  /* 0x4b00000032057820 */ /* 0x040fe20000400000 */
[----:B------:R-:W-:Y:S01]  /*3fb0*/  FSETP.GEU.AND P4, PT, R143, 1.175494350822287508e-38, PT ;  /* 0x008000008f00780b */ /* 0x000fe20003f8e000 */
[----:B------:R-:W-:Y:S01]  /*3fc0*/  ULDC.64 UR4, c[0x0][0x270] ;  /* 0x00009c0000047ab9 */ /* 0x000fe20000000a00 */
[----:B------:R-:W-:Y:S01]  /*3fd0*/  FSETP.GEU.AND P6, PT, R50, 1.175494350822287508e-38, PT ;  /* 0x008000003200780b */ /* 0x000fe20003fce000 */
[----:B------:R-:W-:Y:S01]  /*3fe0*/  UIMAD UR4, UR7, UR4, URZ ;  /* 0x00000004070472a4 */ /* 0x000fe2000f8e023f */
[----:B------:R-:W-:Y:S01]  /*3ff0*/  FSEL R131, R9, R74, P2 ;  /* 0x0000004a09837208 */ /* 0x000fe20001000000 */
[----:B------:R-:W-:Y:S01]  /*4000*/  FMUL R9, R76, 0.25 ;  /* 0x3e8000004c097820 */ /* 0x000fe20000400000 */
[----:B------:R-:W-:Y:S01]  /*4010*/  FSEL R61, R4, R143, !P4 ;  /* 0x0000008f043d7208 */ /* 0x000fe20006000000 */
[----:B------:R-:W-:Y:S01]  /*4020*/  USHF.L.U32 UR6, UR4, 0x1, URZ ;  /* 0x0000000104067899 */ /* 0x000fe2000800063f */
[----:B------:R-:W-:Y:S01]  /*4030*/  FSEL R74, R8, R65, P0 ;  /* 0x00000041084a7208 */ /* 0x000fe20000000000 */
[----:B------:R-:W-:Y:S01]  /*4040*/  FMUL R8, R141, 8388608 ;  /* 0x4b0000008d087820 */ /* 0x000fe20000400000 */
[----:B------:R-:W-:-:S02]  /*4050*/  FSEL R70, R6, R57, P0 ;  /* 0x0000003906467208 */ /* 0x000fc40000000000 */
[----:B------:R-:W-:Y:S01]  /*4060*/  FSEL R88, R7, R60, P0 ;  /* 0x0000003c07587208 */ /* 0x000fe20000000000 */
[C---:B------:R-:W-:Y:S01]  /*4070*/  FMUL R7, R110.reuse, 8388608 ;  /* 0x4b0000006e077820 */ /* 0x040fe20000400000 */
[----:B------:R-:W-:Y:S01]  /*4080*/  FSEL R65, R5, R50, !P6 ;  /* 0x0000003205417208 */ /* 0x000fe20007000000 */
[----:B------:R-:W-:Y:S01]  /*4090*/  VIADD R5, R61, 0xc0cafb0d ;  /* 0xc0cafb0d3d057836 */ /* 0x000fe20000000000 */
[----:B------:R-:W-:Y:S02]  /*40a0*/  FSEL R6, RZ, -23, P6 ;  /* 0xc1b80000ff067808 */ /* 0x000fe40003000000 */
[----:B------:R-:W-:Y:S02]  /*40b0*/  FSETP.GEU.AND P6, PT, |R141|, 1.175494350822287508e-38, PT ;  /* 0x008000008d00780b */ /* 0x000fe40003fce200 */
[----:B------:R-:W-:Y:S02]  /*40c0*/  FSETP.GEU.AND P5, PT, R110, 1.175494350822287508e-38, PT ;  /* 0x008000006e00780b */ /* 0x000fe40003fae000 */
[----:B------:R-:W-:-:S02]  /*40d0*/  FSEL R4, RZ, -23, P4 ;  /* 0xc1b80000ff047808 */ /* 0x000fc40002000000 */
[----:B------:R-:W-:Y:S02]  /*40e0*/  FSETP.GEU.AND P4, PT, R141, 1.175494350822287508e-38, PT ;  /* 0x008000008d00780b */ /* 0x000fe40003f8e000 */
[----:B------:R-:W-:Y:S01]  /*40f0*/  FSEL R76, R9, R76, P0 ;  /* 0x0000004c094c7208 */ /* 0x000fe20000000000 */
[----:B------:R-:W-:Y:S01]  /*4100*/  FMUL R9, R56, 0.25 ;  /* 0x3e80000038097820 */ /* 0x000fe20000400000 */
[----:B------:R-:W-:Y:S02]  /*4110*/  FSEL R94, R7, R110, !P5 ;  /* 0x0000006e075e7208 */ /* 0x000fe40006800000 */
[----:B------:R-:W-:Y:S01]  /*4120*/  FSEL R69, R8, R141, !P4 ;  /* 0x0000008d08457208 */ /* 0x000fe20006000000 */
[----:B------:R-:W-:Y:S01]  /*4130*/  @P3 FMUL R141, R141, 0.25 ;  /* 0x3e8000008d8d3820 */ /* 0x000fe20000400000 */
[----:B------:R-:W-:Y:S01]  /*4140*/  LOP3.LUT R8, R5, 0xff800000, RZ, 0xc0, !PT ;  /* 0xff80000005087812 */ /* 0x000fe200078ec0ff */
[----:B------:R-:W-:Y:S01]  /*4150*/  @!P6 FMUL R19, R19, 16777216 ;  /* 0x4b8000001313e820 */ /* 0x000fe20000400000 */
[----:B------:R-:W-:Y:S01]  /*4160*/  FSEL R82, R9, R56, P0 ;  /* 0x0000003809527208 */ /* 0x000fe20000000000 */
[----:B------:R-:W-:Y:S01]  /*4170*/  VIADD R9, R94, 0xc0cafb0d ;  /* 0xc0cafb0d5e097836 */ /* 0x000fe20000000000 */
[----:B------:R-:W-:Y:S01]  /*4180*/  I2FP.F32.S32 R5, R8 ;  /* 0x0000000800057245 */ /* 0x000fe20000201400 */
[----:B------:R-:W-:Y:S01]  /*4190*/  @!P6 FMUL R141, R141, 16777216 ;  /* 0x4b8000008d8de820 */ /* 0x000fe20000400000 */
[----:B------:R-:W-:Y:S01]  /*41a0*/  FSEL R37, R10, R37, P1 ;  /* 0x000000250a257208 */ /* 0x000fe20000800000 */
[----:B------:R-:W-:Y:S01]  /*41b0*/  FMUL R10, R83, 0.25 ;  /* 0x3e800000530a7820 */ /* 0x000fe20000400000 */
[----:B------:R-:W-:Y:S01]  /*41c0*/  LOP3.LUT R13, R9, 0xff800000, RZ, 0xc0, !PT ;  /* 0xff800000090d7812 */ /* 0x000fe200078ec0ff */
[----:B------:R-:W-:Y:S01]  /*41d0*/  FFMA.FTZ R9, R5, 1.1920928955078125e-07, R4 ;  /* 0x3400000005097823 */ /* 0x000fe20000010004 */
[----:B------:R-:W-:Y:S01]  /*41e0*/  FSETP.GEU.AND P3, PT, |R110|, 1.175494350822287508e-38, PT ;  /* 0x008000006e00780b */ /* 0x000fe20003f6e200 */
[----:B------:R-:W0:Y:S01]  /*41f0*/  MUFU.RCP R4, R141 ;  /* 0x0000008d00047308 */ /* 0x000e220000001000 */
[----:B------:R-:W-:Y:S01]  /*4200*/  FSEL R83, R10, R83, P2 ;  /* 0x000000530a537208 */ /* 0x000fe20001000000 */
[----:B------:R-:W-:Y:S01]  /*4210*/  FMUL R10, R63, 0.25 ;  /* 0x3e8000003f0a7820 */ /* 0x000fe20000400000 */
[----:B------:R-:W-:Y:S01]  /*4220*/  IADD3 R7, R65, -0x3f3504f3, RZ ;  /* 0xc0cafb0d41077810 */ /* 0x000fe20007ffe0ff */
[----:B------:R-:W-:Y:S01]  /*4230*/  @P1 FMUL R110, R110, 0.25 ;  /* 0x3e8000006e6e1820 */ /* 0x000fe20000400000 */
[----:B------:R-:W-:Y:S01]  /*4240*/  IADD3 R11, R69, -0x3f3504f3, RZ ;  /* 0xc0cafb0d450b7810 */ /* 0x000fe20007ffe0ff */
[----:B------:R-:W-:Y:S01]  /*4250*/  @!P6 FMUL R55, R55, 16777216 ;  /* 0x4b8000003737e820 */ /* 0x000fe20000400000 */
[----:B------:R-:W-:Y:S01]  /*4260*/  FSEL R63, R10, R63, P2 ;  /* 0x0000003f0a3f7208 */ /* 0x000fe20001000000 */
[----:B------:R-:W-:Y:S01]  /*4270*/  @!P6 FMUL R51, R51, 16777216 ;  /* 0x4b8000003333e820 */ /* 0x000fe20000400000 */
[----:B------:R-:W-:Y:S01]  /*4280*/  LOP3.LUT R10, R7, 0xff800000, RZ, 0xc0, !PT ;  /* 0xff800000070a7812 */ /* 0x000fe200078ec0ff */
[----:B------:R-:W-:Y:S01]  /*4290*/  @!P6 FMUL R21, R21, 16777216 ;  /* 0x4b8000001515e820 */ /* 0x000fe20000400000 */
[----:B------:R-:W-:Y:S01]  /*42a0*/  @!P6 FMUL R47, R47, 16777216 ;  /* 0x4b8000002f2fe820 */ /* 0x000fe20000400000 */
[----:B------:R-:W-:Y:S01]  /*42b0*/  @!P6 FMUL R89, R89, 16777216 ;  /* 0x4b8000005959e820 */ /* 0x000fe20000400000 */
[----:B------:R-:W-:Y:S01]  /*42c0*/  I2FP.F32.S32 R7, R10 ;  /* 0x0000000a00077245 */ /* 0x000fe20000201400 */
[----:B------:R-:W-:Y:S01]  /*42d0*/  @!P6 FMUL R43, R43, 16777216 ;  /* 0x4b8000002b2be820 */ /* 0x000fe20000400000 */
        /* <DEDUP_REMOVED lines=10> */
[----:B------:R-:W-:Y:S01]  /*4380*/  LOP3.LUT R16, R11, 0xff800000, RZ, 0xc0, !PT ;  /* 0xff8000000b107812 */ /* 0x000fe200078ec0ff */
[----:B------:R-:W-:Y:S01]  /*4390*/  FFMA.FTZ R11, R7, 1.1920928955078125e-07, R6 ;  /* 0x34000000070b7823 */ /* 0x000fe20000010006 */
[C---:B0-----:R-:W-:Y:S01]  /*43a0*/  FMUL R29, R4.reuse, R19 ;  /* 0x00000013041d7220 */ /* 0x041fe20000400000 */
[C---:B------:R-:W-:Y:S01]  /*43b0*/  FMUL R28, R4.reuse, R55 ;  /* 0x00000037041c7220 */ /* 0x040fe20000400000 */
        /* <DEDUP_REMOVED lines=13> */
[----:B------:R-:W-:Y:S01]  /*4490*/  FMUL R34, R4, R121 ;  /* 0x0000007904227220 */ /* 0x000fe20000400000 */
[C---:B------:R-:W-:Y:S01]  /*44a0*/  FSETP.GEU.AND P1, PT, |R50|.reuse, 1.175494350822287508e-38, PT ;  /* 0x008000003200780b */ /* 0x040fe20003f2e200 */
[----:B------:R-:W0:Y:S01]  /*44b0*/  MUFU.RCP R4, R110 ;  /* 0x0000006e00047308 */ /* 0x000e220000001000 */
[----:B------:R-:W-:Y:S01]  /*44c0*/  @P2 FMUL R50, R50, 0.25 ;  /* 0x3e80000032322820 */ /* 0x000fe20000400000 */
[C---:B------:R-:W-:Y:S01]  /*44d0*/  FSETP.GEU.AND P2, PT, |R143|.reuse, 1.175494350822287508e-38, PT ;  /* 0x008000008f00780b */ /* 0x040fe20003f4e200 */
[----:B------:R-:W-:Y:S01]  /*44e0*/  @P0 FMUL R143, R143, 0.25 ;  /* 0x3e8000008f8f0820 */ /* 0x000fe20000400000 */
[----:B------:R-:W-:Y:S01]  /*44f0*/  FSEL R12, RZ, -23, P5 ;  /* 0xc1b80000ff0c7808 */ /* 0x000fe20002800000 */
        /* <DEDUP_REMOVED lines=36> */
[----:B------:R-:W0:Y:S01]  /*4740*/  MUFU.RCP R15, R143 ;  /* 0x0000008f000f7308 */ /* 0x000e220000001000 */
[----:B------:R-:W-:Y:S01]  /*4750*/  @!P1 FMUL R59, R59, 16777216 ;  /* 0x4b8000003b3b9820 */ /* 0x000fe20000400000 */
[----:B------:R-:W-:Y:S01]  /*4760*/  @!P1 FMUL R139, R139, 16777216 ;  /* 0x4b8000008b8b9820 */ /* 0x000fe20000400000 */
[----:B------:R-:W-:Y:S01]  /*4770*/  @!P2 FMUL R70, R70, 16777216 ;  /* 0x4b8000004646a820 */ /* 0x000fe20000400000 */
[----:B------:R-:W-:Y:S01]  /*4780*/  @!P2 FMUL R82, R82, 16777216 ;  /* 0x4b8000005252a820 */ /* 0x000fe20000400000 */
[----:B------:R-:W-:Y:S01]  /*4790*/  FSEL R14, RZ, -23, P4 ;  /* 0xc1b80000ff0e7808 */ /* 0x000fe20002000000 */
[----:B------:R-:W-:Y:S01]  /*47a0*/  @!P1 FMUL R87, R87, 16777216 ;  /* 0x4b80000057579820 */ /* 0x000fe20000400000 */
[----:B------:R-:W-:Y:S01]  /*47b0*/  I2FP.F32.S32 R17, R16 ;  /* 0x0000001000117245 */ /* 0x000fe20000201400 */
[----:B------:R-:W1:Y:S01]  /*47c0*/  MUFU.RCP R4, R50 ;  /* 0x0000003200047308 */ /* 0x000e620000001000 */
        /* <DEDUP_REMOVED lines=13> */
[C---:B0-----:R-:W-:Y:S01]  /*48a0*/  FMUL R21, R15.reuse, R70 ;  /* 0x000000460f157220 */ /* 0x041fe20000400000 */
[----:B------:R-:W-:Y:S01]  /*48b0*/  FMUL R92, R15, R82 ;  /* 0x000000520f5c7220 */ /* 0x000fe20000400000 */
[----:B------:R-:W-:Y:S01]  /*48c0*/  @!P2 FMUL R36, R36, 16777216 ;  /* 0x4b8000002424a820 */ /* 0x000fe20000400000 */
[C---:B-1----:R-:W-:Y:S01]  /*48d0*/  FMUL R5, R4.reuse, R59 ;  /* 0x0000003b04057220 */ /* 0x042fe20000400000 */
[----:B------:R-:W-:Y:S01]  /*48e0*/  FMUL R90, R4, R139 ;  /* 0x0000008b045a7220 */ /* 0x000fe20000400000 */
        /* <DEDUP_REMOVED lines=13> */
[----:B------:R-:W-:Y:S01]  /*49c0*/  IADD3 R13, R94, -R13, RZ ;  /* 0x8000000d5e0d7210 */ /* 0x000fe20007ffe0ff */
[----:B------:R-:W-:Y:S01]  /*49d0*/  FFMA.FTZ R14, R17, 1.1920928955078125e-07, R14 ;  /* 0x34000000110e7823 */ /* 0x000fe2000001000e */
[----:B------:R-:W-:Y:S01]  /*49e0*/  IADD3 R8, R61, -R8, RZ ;  /* 0x800000083d087210 */ /* 0x000fe20007ffe0ff */
        /* <DEDUP_REMOVED lines=14> */
[----:B------:R-:W-:Y:S01]  /*4ad0*/  LEA R107, R107, R106, 0x3 ;  /* 0x0000006a6b6b7211 */ /* 0x000fe200078e18ff */
[----:B------:R-:W-:Y:S01]  /*4ae0*/  FMUL R51, R15, R36 ;  /* 0x000000240f337220 */ /* 0x000fe20000400000 */
[----:B------:R-:W-:Y:S01]  /*4af0*/  F2FP.F16.F32.PACK_AB R4, R21, R92 ;  /* 0x0000005c1504723e */ /* 0x000fe200000000ff */
[----:B------:R-:W-:Y:S01]  /*4b00*/  FMUL R84, R15, R84 ;  /* 0x000000540f547220 */ /* 0x000fe20000400000 */
[----:B------:R-:W-:Y:S01]  /*4b10*/  F2FP.F16.F32.PACK_AB R5, R5, R90 ;  /* 0x0000005a0505723e */ /* 0x000fe200000000ff */
[C---:B------:R-:W-:Y:S01]  /*4b20*/  FMUL R54, R15.reuse, R54 ;  /* 0x000000360f367220 */ /* 0x040fe20000400000 */
[----:B------:R-:W-:Y:S01]  /*4b30*/  F2FP.F16.F32.PACK_AB R6, R6, R123 ;  /* 0x0000007b0606723e */ /* 0x000fe200000000ff */
[----:B------:R-:W-:Y:S01]  /*4b40*/  FMUL R27, R15, R80 ;  /* 0x000000500f1b7220 */ /* 0x000fe20000400000 */
[----:B------:R-:W-:Y:S01]  /*4b50*/  F2FP.F16.F32.PACK_AB R7, R7, R34 ;  /* 0x000000220707723e */ /* 0x000fe200000000ff */
        /* <DEDUP_REMOVED lines=10> */
[----:B------:R-:W-:-:S02]  /*4c00*/  IMAD.MOV.U32 R15, RZ, RZ, 0x3dc6b27f ;  /* 0x3dc6b27fff0f7424 */ /* 0x000fc400078e00ff */
[----:B------:R-:W-:Y:S01]  /*4c10*/  FADD R13, R13, -1 ;  /* 0xbf8000000d0d7421 */ /* 0x000fe20000000000 */
[----:B------:R-:W-:Y:S01]  /*4c20*/  FADD R8, R8, -1 ;  /* 0xbf80000008087421 */ /* 0x000fe20000000000 */
[----:B------:R-:W-:Y:S01]  /*4c30*/  IMAD.IADD R10, R65, 0x1, -R10 ;  /* 0x00000001410a7824 */ /* 0x000fe200078e0a0a */
[----:B------:R0:W-:Y:S01]  /*4c40*/  STSM.16.M88.4 [R107], R4 ;  /* 0x000000046b007844 */ /* 0x0001e20000000200 */
[----:B------:R-:W-:Y:S01]  /*4c50*/  IMAD.IADD R16, R69, 0x1, -R16 ;  /* 0x0000000145107824 */ /* 0x000fe200078e0a10 */
[----:B------:R-:W-:Y:S01]  /*4c60*/  ISETP.GE.U32.AND P2, PT, R61, 0x7f800000, PT ;  /* 0x7f8000003d00780c */ /* 0x000fe20003f46070 */
[----:B------:R-:W-:Y:S01]  /*4c70*/  FADD R10, R10, -1 ;  /* 0xbf8000000a0a7421 */ /* 0x000fe20000000000 */
[----:B------:R-:W-:Y:S01]  /*4c80*/  ISETP.GE.U32.AND P3, PT, R65, 0x7f800000, PT ;  /* 0x7f8000004100780c */ /* 0x000fe20003f66070 */
[----:B------:R-:W-:Y:S01]  /*4c90*/  FADD R16, R16, -1 ;  /* 0xbf80000010107421 */ /* 0x000fe20000000000 */
[----:B------:R-:W-:Y:S01]  /*4ca0*/  ISETP.GE.U32.AND P4, PT, R94, 0x7f800000, PT ;  /* 0x7f8000005e00780c */ /* 0x000fe20003f86070 */
[----:B------:R-:W1:Y:S01]  /*4cb0*/  LDC R101, c[0x0][0x278] ;  /* 0x00009e00ff657b82 */ /* 0x000e620000000800 */
[----:B------:R-:W-:-:S02]  /*4cc0*/  ISETP.GE.U32.AND P1, PT, R69, 0x7f800000, PT ;  /* 0x7f8000004500780c */ /* 0x000fc40003f26070 */
[----:B------:R-:W-:Y:S02]  /*4cd0*/  LEA R104, R104, UR16, 0x4 ;  /* 0x0000001068687c11 */ /* 0x000fe4000f8e20ff */
[----:B------:R-:W-:Y:S02]  /*4ce0*/  F2FP.F16.F32.PACK_AB R17, R17, R70 ;  /* 0x000000461111723e */ /* 0x000fe400000000ff */
[----:B------:R-:W-:Y:S01]  /*4cf0*/  F2FP.F16.F32.PACK_AB R18, R18, R105 ;  /* 0x000000691212723e */ /* 0x000fe200000000ff */
[CC--:B0-----:R-:W-:Y:S01]  /*4d00*/  FFMA.FTZ R4, R13.reuse, R15.reuse, -0.16845393180847167969 ;  /* 0xbe2c7f300d047423 */ /* 0x0c1fe2000001000f */
[-C--:B------:R-:W-:Y:S01]  /*4d10*/  FFMA.FTZ R5, R8, R15.reuse, -0.16845393180847167969 ;  /* 0xbe2c7f3008057423 */ /* 0x080fe2000001000f */
[-C--:B------:R-:W-:Y:S01]  /*4d20*/  FFMA.FTZ R7, R10, R15.reuse, -0.16845393180847167969 ;  /* 0xbe2c7f300a077423 */ /* 0x080fe2000001000f */
[----:B------:R-:W-:Y:S01]  /*4d30*/  FFMA.FTZ R15, R16, R15, -0.16845393180847167969 ;  /* 0xbe2c7f30100f7423 */ /* 0x000fe2000001000f */
[C---:B------:R-:W-:Y:S01]  /*4d40*/  FFMA.FTZ R4, R13.reuse, R4, 0.1716887056827545166 ;  /* 0x3e2fcf2a0d047423 */ /* 0x040fe20000010004 */
[----:B------:R-:W-:Y:S01]  /*4d50*/  FFMA.FTZ R5, R8, R5, 0.1716887056827545166 ;  /* 0x3e2fcf2a08057423 */ /* 0x000fe20000010005 */
[----:B------:R-:W-:Y:S01]  /*4d60*/  FFMA.FTZ R7, R10, R7, 0.1716887056827545166 ;  /* 0x3e2fcf2a0a077423 */ /* 0x000fe20000010007 */
[----:B------:R-:W-:Y:S01]  /*4d70*/  FFMA.FTZ R15, R16, R15, 0.1716887056827545166 ;  /* 0x3e2fcf2a100f7423 */ /* 0x000fe2000001000f */
[C---:B------:R-:W-:Y:S01]  /*4d80*/  FFMA.FTZ R4, R13.reuse, R4, -0.17900948226451873779 ;  /* 0xbe374e430d047423 */ /* 0x040fe20000010004 */
[----:B------:R-:W-:Y:S01]  /*4d90*/  FFMA.FTZ R5, R8, R5, -0.17900948226451873779 ;  /* 0xbe374e4308057423 */ /* 0x000fe20000010005 */
[----:B------:R-:W-:Y:S01]  /*4da0*/  FFMA.FTZ R7, R10, R7, -0.17900948226451873779 ;  /* 0xbe374e430a077423 */ /* 0x000fe20000010007 */
[----:B------:R-:W-:Y:S01]  /*4db0*/  FFMA.FTZ R15, R16, R15, -0.17900948226451873779 ;  /* 0xbe374e43100f7423 */ /* 0x000fe2000001000f */
[C---:B------:R-:W-:Y:S01]  /*4dc0*/  FFMA.FTZ R4, R13.reuse, R4, 0.20512372255325317383 ;  /* 0x3e520bf40d047423 */ /* 0x040fe20000010004 */
[----:B------:R-:W-:Y:S01]  /*4dd0*/  FFMA.FTZ R5, R8, R5, 0.20512372255325317383 ;  /* 0x3e520bf408057423 */ /* 0x000fe20000010005 */
[----:B------:R-:W-:Y:S01]  /*4de0*/  FFMA.FTZ R7, R10, R7, 0.20512372255325317383 ;  /* 0x3e520bf40a077423 */ /* 0x000fe20000010007 */
[----:B------:R-:W-:Y:S01]  /*4df0*/  FFMA.FTZ R15, R16, R15, 0.20512372255325317383 ;  /* 0x3e520bf4100f7423 */ /* 0x000fe2000001000f */
[C---:B------:R-:W-:Y:S01]  /*4e00*/  FFMA.FTZ R4, R13.reuse, R4, -0.24046532809734344482 ;  /* 0xbe763c8b0d047423 */ /* 0x040fe20000010004 */
[----:B------:R-:W-:Y:S01]  /*4e10*/  FFMA.FTZ R5, R8, R5, -0.24046532809734344482 ;  /* 0xbe763c8b08057423 */ /* 0x000fe20000010005 */
[----:B------:R-:W-:Y:S01]  /*4e20*/  FFMA.FTZ R7, R10, R7, -0.24046532809734344482 ;  /* 0xbe763c8b0a077423 */ /* 0x000fe20000010007 */
[----:B------:R-:W-:Y:S01]  /*4e30*/  FFMA.FTZ R15, R16, R15, -0.24046532809734344482 ;  /* 0xbe763c8b100f7423 */ /* 0x000fe2000001000f */
[C---:B------:R-:W-:Y:S01]  /*4e40*/  FFMA.FTZ R4, R13.reuse, R4, 0.28857114911079406738 ;  /* 0x3e93bf990d047423 */ /* 0x040fe20000010004 */
[----:B------:R-:W-:Y:S01]  /*4e50*/  FFMA.FTZ R5, R8, R5, 0.28857114911079406738 ;  /* 0x3e93bf9908057423 */ /* 0x000fe20000010005 */
[----:B------:R-:W-:Y:S01]  /*4e60*/  FFMA.FTZ R7, R10, R7, 0.28857114911079406738 ;  /* 0x3e93bf990a077423 */ /* 0x000fe20000010007 */
[----:B------:R-:W-:Y:S01]  /*4e70*/  FFMA.FTZ R15, R16, R15, 0.28857114911079406738 ;  /* 0x3e93bf99100f7423 */ /* 0x000fe2000001000f */
[C---:B------:R-:W-:Y:S01]  /*4e80*/  FFMA.FTZ R4, R13.reuse, R4, -0.36067417263984680176 ;  /* 0xbeb8aa490d047423 */ /* 0x040fe20000010004 */
[----:B------:R-:W-:Y:S01]  /*4e90*/  FFMA.FTZ R5, R8, R5, -0.36067417263984680176 ;  /* 0xbeb8aa4908057423 */ /* 0x000fe20000010005 */
[----:B------:R-:W-:Y:S01]  /*4ea0*/  FFMA.FTZ R7, R10, R7, -0.36067417263984680176 ;  /* 0xbeb8aa490a077423 */ /* 0x000fe20000010007 */
[----:B------:R-:W-:Y:S01]  /*4eb0*/  FFMA.FTZ R15, R16, R15, -0.36067417263984680176 ;  /* 0xbeb8aa49100f7423 */ /* 0x000fe2000001000f */
[C---:B------:R-:W-:Y:S01]  /*4ec0*/  FFMA.FTZ R4, R13.reuse, R4, 0.48089820146560668945 ;  /* 0x3ef6384a0d047423 */ /* 0x040fe20000010004 */
[----:B------:R-:W-:Y:S01]  /*4ed0*/  FFMA.FTZ R5, R8, R5, 0.48089820146560668945 ;  /* 0x3ef6384a08057423 */ /* 0x000fe20000010005 */
[----:B------:R-:W-:Y:S01]  /*4ee0*/  FFMA.FTZ R7, R10, R7, 0.48089820146560668945 ;  /* 0x3ef6384a0a077423 */ /* 0x000fe20000010007 */
[----:B------:R-:W-:Y:S01]  /*4ef0*/  FFMA.FTZ R15, R16, R15, 0.48089820146560668945 ;  /* 0x3ef6384a100f7423 */ /* 0x000fe2000001000f */
[C---:B------:R-:W-:Y:S01]  /*4f00*/  FFMA.FTZ R4, R13.reuse, R4, -0.72134751081466674805 ;  /* 0xbf38aa3b0d047423 */ /* 0x040fe20000010004 */
[----:B------:R-:W-:Y:S01]  /*4f10*/  FFMA.FTZ R5, R8, R5, -0.72134751081466674805 ;  /* 0xbf38aa3b08057423 */ /* 0x000fe20000010005 */
[----:B------:R-:W-:Y:S01]  /*4f20*/  FFMA.FTZ R7, R10, R7, -0.72134751081466674805 ;  /* 0xbf38aa3b0a077423 */ /* 0x000fe20000010007 */
[----:B------:R-:W-:Y:S01]  /*4f30*/  FFMA.FTZ R15, R16, R15, -0.72134751081466674805 ;  /* 0xbf38aa3b100f7423 */ /* 0x000fe2000001000f */
[C---:B------:R-:W-:Y:S01]  /*4f40*/  FMUL R4, R13.reuse, R4 ;  /* 0x000000040d047220 */ /* 0x040fe20000400000 */
[----:B------:R-:W-:Y:S01]  /*4f50*/  FMUL R5, R8, R5 ;  /* 0x0000000508057220 */ /* 0x000fe20000400000 */
[----:B------:R-:W-:Y:S01]  /*4f60*/  FMUL R7, R10, R7 ;  /* 0x000000070a077220 */ /* 0x000fe20000400000 */
[----:B------:R-:W-:Y:S01]  /*4f70*/  FMUL R15, R16, R15 ;  /* 0x0000000f100f7220 */ /* 0x000fe20000400000 */
[C---:B------:R-:W-:Y:S01]  /*4f80*/  FMUL R4, R13.reuse, R4 ;  /* 0x000000040d047220 */ /* 0x040fe20000400000 */
[----:B------:R-:W-:Y:S01]  /*4f90*/  FMUL R5, R8, R5 ;  /* 0x0000000508057220 */ /* 0x000fe20000400000 */
[----:B------:R-:W-:Y:S01]  /*4fa0*/  FMUL R7, R10, R7 ;  /* 0x000000070a077220 */ /* 0x000fe20000400000 */
[----:B------:R-:W-:Y:S01]  /*4fb0*/  FMUL R15, R16, R15 ;  /* 0x0000000f100f7220 */ /* 0x000fe20000400000 */
[----:B------:R-:W-:Y:S01]  /*4fc0*/  FFMA.FTZ R13, R13, 1.4426950216293334961, R4 ;  /* 0x3fb8aa3b0d0d7823 */ /* 0x000fe20000010004 */
[----:B------:R-:W-:Y:S01]  /*4fd0*/  FFMA.FTZ R8, R8, 1.4426950216293334961, R5 ;  /* 0x3fb8aa3b08087823 */ /* 0x000fe20000010005 */
[----:B------:R-:W-:Y:S01]  /*4fe0*/  @P2 MOV R4, 0x7f800000 ;  /* 0x7f80000000042802 */ /* 0x000fe20000000f00 */
[----:B------:R-:W-:Y:S01]  /*4ff0*/  FFMA.FTZ R10, R10, 1.4426950216293334961, R7 ;  /* 0x3fb8aa3b0a0a7823 */ /* 0x000fe20000010007 */
[----:B------:R-:W-:Y:S01]  /*5000*/  FFMA.FTZ R15, R16, 1.4426950216293334961, R15 ;  /* 0x3fb8aa3b100f7823 */ /* 0x000fe2000001000f */
[----:B------:R-:W-:Y:S01]  /*5010*/  FADD R33, R9, R8 ;  /* 0x0000000809217221 */ /* 0x000fe20000000000 */
[----:B------:R-:W-:-:S02]  /*5020*/  @P3 IMAD.MOV.U32 R6, RZ, RZ, 0x7f800000 ;  /* 0x7f800000ff063424 */ /* 0x000fc400078e00ff */
[----:B------:R-:W-:Y:S01]  /*5030*/  @P2 FFMA.FTZ R33, R61, R4, +INF ;  /* 0x7f8000003d212423 */ /* 0x000fe20000010004 */
[----:B------:R-:W-:Y:S01]  /*5040*/  @P4 MOV R5, 0x7f800000 ;  /* 0x7f80000000054802 */ /* 0x000fe20000000f00 */
[----:B------:R-:W-:Y:S02]  /*5050*/  @P1 IMAD.MOV.U32 R4, RZ, RZ, 0x7f800000 ;  /* 0x7f800000ff041424 */ /* 0x000fe400078e00ff */
[----:B------:R-:W-:Y:S01]  /*5060*/  FADD R34, R11, R10 ;  /* 0x0000000a0b227221 */ /* 0x000fe20000000000 */
[----:B------:R-:W-:Y:S01]  /*5070*/  BAR.SYNC.DEFER_BLOCKING 0x0 ;  /* 0x0000000000007b1d */ /* 0x000fe20000010000 */
[----:B------:R-:W-:Y:S01]  /*5080*/  FADD R35, R12, R13 ;  /* 0x0000000d0c237221 */ /* 0x000fe20000000000 */
[----:B------:R-:W-:Y:S01]  /*5090*/  FADD R36, R14, R15 ;  /* 0x0000000f0e247221 */ /* 0x000fe20000000000 */
[----:B------:R-:W-:Y:S01]  /*50a0*/  @P3 FFMA.FTZ R34, R65, R6, +INF ;  /* 0x7f80000041223423 */ /* 0x000fe20000010006 */
[----:B------:R-:W-:Y:S01]  /*50b0*/  @P4 FFMA.FTZ R35, R94, R5, +INF ;  /* 0x7f8000005e234423 */ /* 0x000fe20000010005 */
[----:B------:R-:W-:Y:S01]  /*50c0*/  @P1 FFMA.FTZ R36, R69, R4, +INF ;  /* 0x7f80000045241423 */ /* 0x000fe20000010004 */
[----:B------:R-:W-:Y:S01]  /*50d0*/  F2FP.F16.F32.PACK_AB R12, R86, R57 ;  /* 0x00000039560c723e */ /* 0x000fe200000000ff */
[----:B-1----:R-:W-:Y:S01]  /*50e0*/  IMAD R57, R101, 0x7, RZ ;  /* 0x0000000765397824 */ /* 0x002fe200078e02ff */
[----:B------:R-:W-:Y:S01]  /*50f0*/  F2FP.F16.F32.PACK_AB R13, R63, R82 ;  /* 0x000000523f0d723e */ /* 0x000fe200000000ff */
[----:B------:R-:W-:Y:S01]  /*5100*/  IMAD R91, R101, 0x18, RZ ;  /* 0x00000018655b7824 */ /* 0x000fe200078e02ff */
[----:B------:R-:W-:Y:S01]  /*5110*/  F2FP.F16.F32.PACK_AB R14, R115, R48 ;  /* 0x00000030730e723e */ /* 0x000fe200000000ff */
[----:B------:R-:W-:Y:S01]  /*5120*/  IMAD.SHL.U32 R59, R101, 0x8, RZ ;  /* 0x00000008653b7824 */ /* 0x000fe200078e00ff */
[----:B------:R-:W-:Y:S01]  /*5130*/  F2FP.F16.F32.PACK_AB R15, R111, R46 ;  /* 0x0000002e6f0f723e */ /* 0x000fe200000000ff */
[C---:B------:R-:W-:Y:S01]  /*5140*/  IMAD R95, R101.reuse, 0x1a, RZ ;  /* 0x0000001a655f7824 */ /* 0x040fe200078e02ff */
[----:B------:R-:W-:Y:S01]  /*5150*/  F2FP.F16.F32.PACK_AB R16, R74, R23 ;  /* 0x000000174a10723e */ /* 0x000fe200000000ff */
[----:B------:R-:W-:Y:S01]  /*5160*/  IMAD R73, R101, 0xf, RZ ;  /* 0x0000000f65497824 */ /* 0x000fe200078e02ff */
[----:B------:R-:W-:Y:S01]  /*5170*/  F2FP.F16.F32.PACK_AB R19, R19, R44 ;  /* 0x0000002c1313723e */ /* 0x000fe200000000ff */
[----:B------:R-:W-:Y:S01]  /*5180*/  IMAD R119, R101, 0x24, RZ ;  /* 0x0000002465777824 */ /* 0x000fe200078e02ff */
[----:B------:R-:W-:Y:S01]  /*5190*/  FSETP.NEU.AND P4, PT, R69, RZ, PT ;  /* 0x000000ff4500720b */ /* 0x000fe20003f8d000 */
[----:B------:R-:W-:Y:S01]  /*51a0*/  IMAD R123, R101, 0x26, RZ ;  /* 0x00000026657b7824 */ /* 0x000fe200078e02ff */
[----:B------:R-:W-:Y:S01]  /*51b0*/  F2FP.F16.F32.PACK_AB R69, R71, R64 ;  /* 0x000000404745723e */ /* 0x000fe200000000ff */
[C---:B------:R-:W-:Y:S01]  /*51c0*/  IMAD R115, R101.reuse, 0x22, RZ ;  /* 0x0000002265737824 */ /* 0x040fe200078e02ff */
[----:B------:R-:W-:Y:S01]  /*51d0*/  F2FP.F16.F32.PACK_AB R68, R66, R21 ;  /* 0x000000154244723e */ /* 0x000fe200000000ff */
[----:B------:R-:W-:Y:S01]  /*51e0*/  IMAD R81, R101, 0x13, RZ ;  /* 0x0000001365517824 */ /* 0x000fe200078e02ff */
[----:B------:R-:W0:Y:S01]  /*51f0*/  LDS.128 R4, [R104] ;  /* 0x0000000068047984 */ /* 0x000e220000000c00 */
[----:B------:R-:W-:Y:S01]  /*5200*/  F2FP.F16.F32.PACK_AB R70, R37, R22 ;  /* 0x000000162546723e */ /* 0x000fe200000000ff */
[----:B------:R-:W-:Y:S01]  /*5210*/  IMAD R37, R0, UR5, RZ ;  /* 0x0000000500257c24 */ /* 0x000fe2000f8e02ff */
[----:B------:R-:W-:Y:S01]  /*5220*/  F2FP.F16.F32.PACK_AB R71, R39, R20 ;  /* 0x000000142747723e */ /* 0x000fe200000000ff */
[----:B------:R-:W-:Y:S01]  /*5230*/  BAR.SYNC.DEFER_BLOCKING 0x0 ;  /* 0x0000000000007b1d */ /* 0x000fe20000010000 */
[----:B------:R-:W-:Y:S01]  /*5240*/  FSETP.NEU.AND P2, PT, R65, RZ, PT ;  /* 0x000000ff4100720b */ /* 0x000fe20003f4d000 */
[----:B------:R-:W-:Y:S01]  /*5250*/  UIMAD.WIDE UR4, UR4, 0x2, URZ ;  /* 0x00000002040478a5 */ /* 0x000fe2000f8e023f */
[----:B------:R-:W-:Y:S01]  /*5260*/  F2FP.F16.F32.PACK_AB R64, R62, R55 ;  /* 0x000000373e40723e */ /* 0x000fe200000000ff */
[----:B------:R-:W-:Y:S01]  /*5270*/  IMAD R55, R101, 0x6, RZ ;  /* 0x0000000665377824 */ /* 0x000fe200078e02ff */
[----:B------:R-:W-:Y:S01]  /*5280*/  F2FP.F16.F32.PACK_AB R65, R75, R60 ;  /* 0x0000003c4b41723e */ /* 0x000fe200000000ff */
[----:B------:R-:W-:Y:S01]  /*5290*/  IMAD R131, R101, 0x2a, RZ ;  /* 0x0000002a65837824 */ /* 0x000fe200078e02ff */
[----:B------:R-:W-:Y:S01]  /*52a0*/  F2FP.F16.F32.PACK_AB R66, R41, R42 ;  /* 0x0000002a2942723e */ /* 0x000fe200000000ff */
[----:B------:R-:W-:Y:S01]  /*52b0*/  IMAD R77, R101, 0x11, RZ ;  /* 0x00000011654d7824 */ /* 0x000fe200078e02ff */
[----:B------:R-:W-:Y:S01]  /*52c0*/  F2FP.F16.F32.PACK_AB R67, R43, R40 ;  /* 0x000000282b43723e */ /* 0x000fe200000000ff */
[----:B------:R-:W-:Y:S01]  /*52d0*/  IMAD R135, R101, 0x2c, RZ ;  /* 0x0000002c65877824 */ /* 0x000fe200078e02ff */
[----:B------:R-:W-:Y:S01]  /*52e0*/  FSETP.NEU.AND P0, PT, R61, RZ, PT ;  /* 0x000000ff3d00720b */ /* 0x000fe20003f0d000 */
[C---:B------:R-:W-:Y:S01]  /*52f0*/  IMAD R127, R101.reuse, 0x28, RZ ;  /* 0x00000028657f7824 */ /* 0x040fe200078e02ff */
[----:B------:R-:W-:Y:S01]  /*5300*/  F2FP.F16.F32.PACK_AB R60, R58, R53 ;  /* 0x000000353a3c723e */ /* 0x000fe200000000ff */
[----:B------:R-:W-:Y:S01]  /*5310*/  IMAD R53, R101, 0x5, RZ ;  /* 0x0000000565357824 */ /* 0x000fe200078e02ff */
[----:B------:R-:W-:Y:S01]  /*5320*/  F2FP.F16.F32.PACK_AB R61, R79, R56 ;  /* 0x000000384f3d723e */ /* 0x000fe200000000ff */
[----:B------:R-:W-:Y:S01]  /*5330*/  IMAD R79, R101, 0x12, RZ ;  /* 0x00000012654f7824 */ /* 0x000fe200078e02ff */
[----:B------:R-:W-:Y:S01]  /*5340*/  F2FP.F16.F32.PACK_AB R62, R45, R38 ;  /* 0x000000262d3e723e */ /* 0x000fe200000000ff */
[----:B------:R-:W-:Y:S01]  /*5350*/  IMAD R143, R101, 0x30, RZ ;  /* 0x00000030658f7824 */ /* 0x000fe200078e02ff */
[----:B------:R-:W-:Y:S01]  /*5360*/  F2FP.F16.F32.PACK_AB R63, R47, R32 ;  /* 0x000000202f3f723e */ /* 0x000fe200000000ff */
[----:B------:R-:W1:Y:S01]  /*5370*/  LDC.64 R44, c[0x0][0x228] ;  /* 0x00008a00ff2c7b82 */ /* 0x000e620000000a00 */
[----:B------:R-:W-:Y:S01]  /*5380*/  F2FP.F16.F32.PACK_AB R40, R54, R27 ;  /* 0x0000001b3628723e */ /* 0x000fe200000000ff */
[----:B------:R-:W-:Y:S01]  /*5390*/  IMAD R147, R101, 0x32, RZ ;  /* 0x0000003265937824 */ /* 0x000fe200078e02ff */
[----:B------:R-:W-:Y:S01]  /*53a0*/  F2FP.F16.F32.PACK_AB R42, R49, R26 ;  /* 0x0000001a312a723e */ /* 0x000fe200000000ff */
[----:B------:R-:W-:Y:S01]  /*53b0*/  STSM.16.M88.4 [R107], R12 ;  /* 0x0000000c6b007844 */ /* 0x000fe20000000200 */
[----:B------:R-:W-:Y:S01]  /*53c0*/  F2FP.F16.F32.PACK_AB R43, R24, R25 ;  /* 0x00000019182b723e */ /* 0x000fe200000000ff */
[----:B------:R-:W-:Y:S01]  /*53d0*/  IMAD R49, R101, 0x44, RZ ;  /* 0x0000004465317824 */ /* 0x000fe200078e02ff */
[----:B------:R-:W-:Y:S01]  /*53e0*/  F2FP.F16.F32.PACK_AB R41, R83, R52 ;  /* 0x000000345329723e */ /* 0x000fe200000000ff */
[----:B------:R-:W-:Y:S01]  /*53f0*/  BAR.SYNC.DEFER_BLOCKING 0x0 ;  /* 0x0000000000007b1d */ /* 0x000fe20000010000 */
[----:B------:R-:W-:Y:S01]  /*5400*/  F2FP.F16.F32.PACK_AB R85, R87, R50 ;  /* 0x000000325755723e */ /* 0x000fe200000000ff */
[C---:B------:R-:W-:Y:S01]  /*5410*/  IMAD R83, R101.reuse, 0x14, RZ ;  /* 0x0000001465537824 */ /* 0x040fe200078e02ff */
[----:B------:R-:W-:Y:S01]  /*5420*/  F2FP.F16.F32.PACK_AB R86, R30, R31 ;  /* 0x0000001f1e56723e */ /* 0x000fe200000000ff */
[C---:B------:R-:W-:Y:S01]  /*5430*/  IMAD R139, R101.reuse, 0x2e, RZ ;  /* 0x0000002e658b7824 */ /* 0x040fe200078e02ff */
[----:B------:R-:W-:Y:S01]  /*5440*/  F2FP.F16.F32.PACK_AB R87, R28, R29 ;  /* 0x0000001d1c57723e */ /* 0x000fe200000000ff */
[----:B------:R-:W-:Y:S01]  /*5450*/  IMAD R93, R101, 0x19, RZ ;  /* 0x00000019655d7824 */ /* 0x000fe200078e02ff */
[----:B------:R-:W-:Y:S01]  /*5460*/  SHF.L.U32 R39, R37, 0x1, RZ ;  /* 0x0000000125277819 */ /* 0x000fe200000006ff */
[C---:B------:R-:W-:Y:S01]  /*5470*/  IMAD R151, R101.reuse, 0x36, RZ ;  /* 0x0000003665977824 */ /* 0x040fe200078e02ff */
[----:B------:R-:W-:Y:S01]  /*5480*/  FSETP.NEU.AND P3, PT, R94, RZ, PT ;  /* 0x000000ff5e00720b */ /* 0x000fe20003f6d000 */
[----:B------:R-:W-:Y:S01]  /*5490*/  IMAD R89, R101, 0x17, RZ ;  /* 0x0000001765597824 */ /* 0x000fe200078e02ff */
[----:B------:R-:W-:Y:S01]  /*54a0*/  F2FP.F16.F32.PACK_AB R84, R51, R84 ;  /* 0x000000543354723e */ /* 0x000fe200000000ff */
[----:B------:R-:W-:Y:S01]  /*54b0*/  IMAD R51, R101, 0x46, RZ ;  /* 0x0000004665337824 */ /* 0x000fe200078e02ff */
[----:B------:R-:W-:Y:S01]  /*54c0*/  FSEL R38, R35, -INF , P3 ;  /* 0xff80000023267808 */ /* 0x000fe20001800000 */
[C---:B------:R-:W-:Y:S01]  /*54d0*/  IMAD R155, R101.reuse, 0x38, RZ ;  /* 0x00000038659b7824 */ /* 0x040fe200078e02ff */
[C---:B------:R-:W-:Y:S01]  /*54e0*/  SHF.L.U32 R75, R101.reuse, 0x4, RZ ;  /* 0x00000004654b7819 */ /* 0x040fe200000006ff */
[----:B------:R-:W-:Y:S01]  /*54f0*/  IMAD R149, R101, 0x34, RZ ;  /* 0x0000003465957824 */ /* 0x000fe200078e02ff */
[----:B-1----:R-:W-:Y:S01]  /*5500*/  IADD3 R32, P1, P5, R39, UR6, R44 ;  /* 0x0000000627207c10 */ /* 0x002fe2000fd3e02c */
[C---:B------:R-:W-:Y:S01]  /*5510*/  IMAD R47, R101.reuse, 0x3c, RZ ;  /* 0x0000003c652f7824 */ /* 0x040fe200078e02ff */
[----:B------:R-:W-:Y:S01]  /*5520*/  FSEL R39, R36, -INF , P4 ;  /* 0xff80000024277808 */ /* 0x000fe20002000000 */
[----:B------:R-:W-:Y:S01]  /*5530*/  FFMA R36, R38, 0.69314718246459960938, R97 ;  /* 0x3f31721826247823 */ /* 0x000fe20000000061 */
[C---:B------:R-:W-:Y:S01]  /*5540*/  LEA R44, P6, R101.reuse, R32, 0x2 ;  /* 0x00000020652c7211 */ /* 0x040fe200078c10ff */
[C---:B------:R-:W-:Y:S01]  /*5550*/  IMAD R97, R101.reuse, 0x1b, RZ ;  /* 0x0000001b65617824 */ /* 0x040fe200078e02ff */
[----:B------:R-:W-:Y:S01]  /*5560*/  ULDC UR4, c[0x0][0x27c] ;  /* 0x00009f0000047ab9 */ /* 0x000fe20000000800 */
[----:B------:R-:W1:Y:S01]  /*5570*/  LDS.128 R8, [R104] ;  /* 0x0000000068087984 */ /* 0x000e620000000c00 */
[C---:B------:R-:W-:Y:S01]  /*5580*/  IMAD R105, R101.reuse, 0x3e, RZ ;  /* 0x0000003e65697824 */ /* 0x040fe200078e02ff */
[----:B------:R-:W-:Y:S01]  /*5590*/  UIMAD UR4, UR7, UR4, URZ ;  /* 0x00000004070472a4 */ /* 0x000fe2000f8e023f */
[C---:B------:R-:W-:Y:S01]  /*55a0*/  IMAD R159, R101.reuse, 0x3a, RZ ;  /* 0x0000003a659f7824 */ /* 0x040fe200078e02ff */
[----:B------:R-:W-:Y:S01]  /*55b0*/  BAR.SYNC.DEFER_BLOCKING 0x0 ;  /* 0x0000000000007b1d */ /* 0x000fe20000010000 */
[C---:B------:R-:W-:Y:S01]  /*55c0*/  IMAD R109, R101.reuse, 0x1f, RZ ;  /* 0x0000001f656d7824 */ /* 0x040fe200078e02ff */
[----:B------:R-:W-:Y:S01]  /*55d0*/  USHF.L.U32 UR6, UR4, 0x2, URZ ;  /* 0x0000000204067899 */ /* 0x000fe2000800063f */
[----:B------:R-:W-:-:S02]  /*55e0*/  IMAD R153, R101, 0x48, RZ ;  /* 0x0000004865997824 */ /* 0x000fc400078e02ff */
[C---:B------:R-:W-:Y:S02]  /*55f0*/  IMAD R103, R101.reuse, 0x1d, RZ ;  /* 0x0000001d65677824 */ /* 0x040fe400078e02ff */
[C---:B------:R-:W-:Y:S02]  /*5600*/  IMAD R157, R101.reuse, 0x4a, RZ ;  /* 0x0000004a659d7824 */ /* 0x040fe400078e02ff */
[C---:B------:R-:W-:Y:S02]  /*5610*/  IMAD R113, R101.reuse, 0x21, RZ ;  /* 0x0000002165717824 */ /* 0x040fe400078e02ff */
[C---:B------:R-:W-:Y:S02]  /*5620*/  IMAD R163, R101.reuse, 0x4e, RZ ;  /* 0x0000004e65a37824 */ /* 0x040fe400078e02ff */
[C---:B------:R-:W-:Y:S02]  /*5630*/  IMAD R121, R101.reuse, 0x25, RZ ;  /* 0x0000002565797824 */ /* 0x040fe400078e02ff */
[----:B------:R-:W-:-:S02]  /*5640*/  IMAD R165, R101, 0x50, RZ ;  /* 0x0000005065a57824 */ /* 0x000fc400078e02ff */
[C---:B------:R-:W-:Y:S02]  /*5650*/  IMAD R169, R101.reuse, 0x54, RZ ;  /* 0x0000005465a97824 */ /* 0x040fe400078e02ff */
[C---:B------:R-:W-:Y:S02]  /*5660*/  IMAD.SHL.U32 R111, R101.reuse, 0x20, RZ ;  /* 0x00000020656f7824 */ /* 0x040fe400078e00ff */
[C---:B------:R-:W-:Y:S02]  /*5670*/  IMAD R171, R101.reuse, 0x56, RZ ;  /* 0x0000005665ab7824 */ /* 0x040fe400078e02ff */
[C---:B------:R-:W-:Y:S01]  /*5680*/  IMAD R161, R101.reuse, 0x4c, RZ ;  /* 0x0000004c65a17824 */ /* 0x040fe200078e02ff */
[----:B------:R-:W-:Y:S01]  /*5690*/  STSM.16.M88.4 [R107], R16 ;  /* 0x000000106b007844 */ /* 0x000fe20000000200 */
[C---:B------:R-:W-:Y:S02]  /*56a0*/  IMAD R125, R101.reuse, 0x27, RZ ;  /* 0x00000027657d7824 */ /* 0x040fe400078e02ff */
[C---:B------:R-:W-:Y:S01]  /*56b0*/  IMAD R175, R101.reuse, 0x5a, RZ ;  /* 0x0000005a65af7824 */ /* 0x040fe200078e02ff */
[----:B------:R-:W-:Y:S01]  /*56c0*/  BAR.SYNC.DEFER_BLOCKING 0x0 ;  /* 0x0000000000007b1d */ /* 0x000fe20000010000 */
        /* <DEDUP_REMOVED lines=8> */
[C---:B------:R-:W-:Y:S02]  /*5750*/  IMAD R129, R101.reuse, 0x29, RZ ;  /* 0x0000002965817824 */ /* 0x040fe400078e02ff */
[C---:B------:R-:W-:Y:S02]  /*5760*/  IMAD R145, R101.reuse, 0x31, RZ ;  /* 0x0000003165917824 */ /* 0x040fe400078e02ff */
[C---:B------:R-:W-:Y:S02]  /*5770*/  IMAD R179, R101.reuse, 0x5e, RZ ;  /* 0x0000005e65b37824 */ /* 0x040fe400078e02ff */
[C---:B------:R-:W-:Y:S01]  /*5780*/  IMAD R187, R101.reuse, 0x66, RZ ;  /* 0x0000006665bb7824 */ /* 0x040fe200078e02ff */
[----:B------:R-:W-:Y:S01]  /*5790*/  LDS.128 R20, [R104] ;  /* 0x0000000068147984 */ /* 0x000fe20000000c00 */
[----:B------:R-:W-:-:S02]  /*57a0*/  IMAD R185, R101, 0x64, RZ ;  /* 0x0000006465b97824 */ /* 0x000fc400078e02ff */
[C---:B------:R-:W-:Y:S01]  /*57b0*/  IMAD R189, R101.reuse, 0x68, RZ ;  /* 0x0000006865bd7824 */ /* 0x040fe200078e02ff */
[----:B------:R-:W-:Y:S01]  /*57c0*/  BAR.SYNC.DEFER_BLOCKING 0x0 ;  /* 0x0000000000007b1d */ /* 0x000fe20000010000 */
[C---:B------:R-:W-:Y:S02]  /*57d0*/  IMAD R141, R101.reuse, 0x2f, RZ ;  /* 0x0000002f658d7824 */ /* 0x040fe400078e02ff */
[C---:B------:R-:W-:Y:S02]  /*57e0*/  IMAD R191, R101.reuse, 0x6a, RZ ;  /* 0x0000006a65bf7824 */ /* 0x040fe400078e02ff */
[C---:B------:R-:W-:Y:S02]  /*57f0*/  IMAD R193, R101.reuse, 0x6c, RZ ;  /* 0x0000006c65c17824 */ /* 0x040fe400078e02ff */
[C---:B------:R-:W-:Y:S01]  /*5800*/  IMAD R195, R101.reuse, 0x6e, RZ ;  /* 0x0000006e65c37824 */ /* 0x040fe200078e02ff */
[----:B------:R2:W-:Y:S01]  /*5810*/  STSM.16.M88.4 [R107], R68 ;  /* 0x000000446b007844 */ /* 0x0005e20000000200 */
[----:B------:R-:W-:Y:S01]  /*5820*/  BAR.SYNC.DEFER_BLOCKING 0x0 ;  /* 0x0000000000007b1d */ /* 0x000fe20000010000 */
[----:B--2---:R-:W-:-:S02]  /*5830*/  IMAD R71, R101, 0xe, RZ ;  /* 0x0000000e65477824 */ /* 0x004fc400078e02ff */
[----:B------:R-:W-:-:S03]  /*5840*/  IMAD R69, R101, 0xd, RZ ;  /* 0x0000000d65457824 */ /* 0x000fc600078e02ff */
[----:B------:R-:W2:Y:S02]  /*5850*/  LDS.128 R16, [R104] ;  /* 0x0000000068107984 */ /* 0x000ea40000000c00 */
[----:B------:R-:W-:Y:S06]  /*5860*/  BAR.SYNC.DEFER_BLOCKING 0x0 ;  /* 0x0000000000007b1d */ /* 0x000fec0000010000 */
[----:B------:R3:W-:Y:S02]  /*5870*/  STSM.16.M88.4 [R107], R64 ;  /* 0x000000406b007844 */ /* 0x0007e40000000200 */
[----:B------:R-:W-:Y:S01]  /*5880*/  BAR.SYNC.DEFER_BLOCKING 0x0 ;  /* 0x0000000000007b1d */ /* 0x000fe20000010000 */
[----:B---3--:R-:W-:-:S02]  /*5890*/  IMAD R67, R101, 0xc, RZ ;  /* 0x0000000c65437824 */ /* 0x008fc400078e02ff */
[----:B------:R-:W-:-:S03]  /*58a0*/  IMAD R65, R101, 0xb, RZ ;  /* 0x0000000b65417824 */ /* 0x000fc600078e02ff */
[----:B------:R-:W3:Y:S02]  /*58b0*/  LDS.128 R12, [R104] ;  /* 0x00000000680c7984 */ /* 0x000ee40000000c00 */
[----:B------:R-:W-:Y:S06]  /*58c0*/  BAR.SYNC.DEFER_BLOCKING 0x0 ;  /* 0x0000000000007b1d */ /* 0x000fec0000010000 */
[----:B------:R4:W-:Y:S02]  /*58d0*/  STSM.16.M88.4 [R107], R60 ;  /* 0x0000003c6b007844 */ /* 0x0009e40000000200 */
[----:B------:R-:W-:Y:S01]  /*58e0*/  BAR.SYNC.DEFER_BLOCKING 0x0 ;  /* 0x0000000000007b1d */ /* 0x000fe20000010000 */
[----:B----4-:R-:W-:-:S02]  /*58f0*/  IMAD R63, R101, 0xa, RZ ;  /* 0x0000000a653f7824 */ /* 0x010fc400078e02ff */
[----:B------:R-:W-:-:S03]  /*5900*/  IMAD R61, R101, 0x9, RZ ;  /* 0x00000009653d7824 */ /* 0x000fc600078e02ff */
[----:B------:R-:W4:Y:S02]  /*5910*/  LDS.128 R24, [R104] ;  /* 0x0000000068187984 */ /* 0x000f240000000c00 */
[----:B------:R-:W-:Y:S06]  /*5920*/  BAR.SYNC.DEFER_BLOCKING 0x0 ;  /* 0x0000000000007b1d */ /* 0x000fec0000010000 */
[----:B------:R5:W-:Y:S02]  /*5930*/  STSM.16.M88.4 [R107], R40 ;  /* 0x000000286b007844 */ /* 0x000be40000000200 */
[----:B------:R-:W-:Y:S01]  /*5940*/  BAR.SYNC.DEFER_BLOCKING 0x0 ;  /* 0x0000000000007b1d */ /* 0x000fe20000010000 */
[----:B-----5:R-:W-:Y:S01]  /*5950*/  IMAD.HI R42, R37, 0x2, RZ ;  /* 0x00000002252a7827 */ /* 0x020fe200078e02ff */
[----:B------:R-:W-:-:S02]  /*5960*/  FSEL R37, R34, -INF , P2 ;  /* 0xff80000022257808 */ /* 0x000fc40001000000 */
[----:B------:R-:W-:Y:S01]  /*5970*/  FSEL R40, R33, -INF , P0 ;  /* 0xff80000021287808 */ /* 0x000fe20000000000 */
[----:B------:R-:W-:Y:S01]  /*5980*/  IMAD R41, R101, 0x3, RZ ;  /* 0x0000000365297824 */ /* 0x000fe200078e02ff */
[----:B------:R-:W-:Y:S01]  /*5990*/  IADD3.X R33, R42, UR5, R45, P1, P5 ;  /* 0x000000052a217c10 */ /* 0x000fe20008fea42d */
[----:B------:R-:W-:Y:S01]  /*59a0*/  FFMA R35, R37, 0.69314718246459960938, R98 ;  /* 0x3f31721825237823 */ /* 0x000fe20000000062 */
[----:B------:R-:W-:Y:S01]  /*59b0*/  FFMA R37, R39, 0.69314718246459960938, R96 ;  /* 0x3f31721827257823 */ /* 0x000fe20000000060 */
[----:B------:R-:W-:Y:S01]  /*59c0*/  IMAD R45, R101, 0x42, RZ ;  /* 0x00000042652d7824 */ /* 0x000fe200078e02ff */
[-C--:B------:R-:W-:Y:S01]  /*59d0*/  IADD3 R48, P5, R55, R32.reuse, RZ ;  /* 0x0000002037307210 */ /* 0x080fe20007fbe0ff */
[C---:B------:R-:W-:Y:S01]  /*59e0*/  IMAD.SHL.U32 R39, R101.reuse, 0x2, RZ ;  /* 0x0000000265277824 */ /* 0x040fe200078e00ff */
[C---:B------:R-:W-:Y:S01]  /*59f0*/  SHF.L.U32 R43, R101.reuse, 0x2, RZ ;  /* 0x00000002652b7819 */ /* 0x040fe200000006ff */
[----:B------:R-:W5:Y:S01]  /*5a00*/  LDS.128 R28, [R104] ;  /* 0x00000000681c7984 */ /* 0x000f620000000c00 */
[----:B------:R-:W-:Y:S01]  /*5a10*/  BAR.SYNC.DEFER_BLOCKING 0x0 ;  /* 0x0000000000007b1d */ /* 0x000fe20000010000 */
[-C--:B------:R-:W-:Y:S01]  /*5a20*/  LEA R50, P1, R101, R32.reuse, 0x3 ;  /* 0x0000002065327211 */ /* 0x080fe200078218ff */
[----:B------:R-:W-:Y:S01]  /*5a30*/  FFMA R34, R40, 0.69314718246459960938, R99 ;  /* 0x3f31721828227823 */ /* 0x000fe20000000063 */
[-C--:B------:R-:W-:Y:S01]  /*5a40*/  IADD3 R40, P3, R49, R32.reuse, RZ ;  /* 0x0000002031287210 */ /* 0x080fe20007f7e0ff */
[----:B------:R-:W-:Y:S01]  /*5a50*/  IMAD R99, R101, 0x1c, RZ ;  /* 0x0000001c65637824 */ /* 0x000fe200078e02ff */
[----:B------:R-:W-:Y:S01]  /*5a60*/  IADD3 R42, P2, R51, R32, RZ ;  /* 0x00000020332a7210 */ /* 0x000fe20007f5e0ff */
[----:B------:R-:W-:Y:S01]  /*5a70*/  UIMAD.WIDE UR4, UR4, 0x4, URZ ;  /* 0x00000004040478a5 */ /* 0x000fe2000f8e023f */
[----:B------:R-:W-:-:S02]  /*5a80*/  LEA.HI.X.SX32 R49, R41, R33, 0x1, P5 ;  /* 0x0000002129317211 */ /* 0x000fc400028f0eff */
[-C--:B------:R-:W-:Y:S02]  /*5a90*/  IADD3 R38, P4, R45, R32.reuse, RZ ;  /* 0x000000202d267210 */ /* 0x080fe40007f9e0ff */
[-C--:B------:R-:W-:Y:S02]  /*5aa0*/  IADD3 R54, P5, R67, R32.reuse, RZ ;  /* 0x0000002043367210 */ /* 0x080fe40007fbe0ff */
[-C--:B------:R-:W-:Y:S02]  /*5ab0*/  LEA.HI.X.SX32 R51, R43, R33.reuse, 0x1, P1 ;  /* 0x000000212b337211 */ /* 0x080fe400008f0eff */
[----:B------:R-:W-:Y:S02]  /*5ac0*/  LEA.HI.X.SX32 R45, R39, R33, 0x1, P6 ;  /* 0x00000021272d7211 */ /* 0x000fe400030f0eff */
[-C--:B------:R-:W-:Y:S02]  /*5ad0*/  IADD3 R56, P1, R71, R32.reuse, RZ ;  /* 0x0000002047387210 */ /* 0x080fe40007f3e0ff */
[----:B------:R-:W-:-:S02]  /*5ae0*/  IADD3 R52, P6, R63, R32, RZ ;  /* 0x000000203f347210 */ /* 0x000fc40007fde0ff */
[-C--:B------:R-:W-:Y:S02]  /*5af0*/  LEA.HI.X.SX32 R55, R55, R33.reuse, 0x1, P5 ;  /* 0x0000002137377211 */ /* 0x080fe400028f0eff */
[-C--:B------:R-:W-:Y:S01]  /*5b00*/  IADD3 R60, P5, R79, R32.reuse, RZ ;  /* 0x000000204f3c7210 */ /* 0x080fe20007fbe0ff */
[----:B------:R0:W-:Y:S01]  /*5b10*/  STSM.16.M88.4 [R107], R84 ;  /* 0x000000546b007844 */ /* 0x0001e20000000200 */
[-C--:B------:R-:W-:Y:S02]  /*5b20*/  LEA.HI.X.SX32 R57, R57, R33.reuse, 0x1, P1 ;  /* 0x0000002139397211 */ /* 0x080fe400008f0eff */
[----:B------:R-:W-:Y:S01]  /*5b30*/  LEA.HI.X.SX32 R53, R53, R33, 0x1, P6 ;  /* 0x0000002135357211 */ /* 0x000fe200030f0eff */
[----:B------:R-:W-:Y:S01]  /*5b40*/  BAR.SYNC.DEFER_BLOCKING 0x0 ;  /* 0x0000000000007b1d */ /* 0x000fe20000010000 */
[-C--:B------:R-:W-:Y:S02]  /*5b50*/  IADD3 R62, P1, R83, R32.reuse, RZ ;  /* 0x00000020533e7210 */ /* 0x080fe40007f3e0ff */
[----:B------:R-:W-:-:S02]  /*5b60*/  LEA R58, P6, R101, R32, 0x4 ;  /* 0x00000020653a7211 */ /* 0x000fc400078c20ff */
[-C--:B------:R-:W-:Y:S02]  /*5b70*/  LEA.HI.X.SX32 R61, R61, R33.reuse, 0x1, P5 ;  /* 0x000000213d3d7211 */ /* 0x080fe400028f0eff */
[-C--:B------:R-:W-:Y:S02]  /*5b80*/  IADD3 R66, P5, R91, R32.reuse, RZ ;  /* 0x000000205b427210 */ /* 0x080fe40007fbe0ff */
[-C--:B------:R-:W-:Y:S02]  /*5b90*/  LEA.HI.X.SX32 R63, R63, R33.reuse, 0x1, P1 ;  /* 0x000000213f3f7211 */ /* 0x080fe400008f0eff */
[-C--:B------:R-:W-:Y:S01]  /*5ba0*/  LEA.HI.X.SX32 R59, R59, R33.reuse, 0x1, P6 ;  /* 0x000000213b3b7211 */ /* 0x080fe200030f0eff */
[----:B0-----:R-:W-:Y:S01]  /*5bb0*/  IMAD R87, R101, 0x16, RZ ;  /* 0x0000001665577824 */ /* 0x001fe200078e02ff */
[-C--:B------:R-:W-:Y:S01]  /*5bc0*/  IADD3 R68, P1, R95, R32.reuse, RZ ;  /* 0x000000205f447210 */ /* 0x080fe20007f3e0ff */
[----:B------:R-:W-:Y:S01]  /*5bd0*/  IMAD R107, R101, 0x1e, RZ ;  /* 0x0000001e656b7824 */ /* 0x000fe200078e02ff */
[----:B------:R-:W-:Y:S01]  /*5be0*/  LEA.HI.X.SX32 R67, R67, R33, 0x1, P5 ;  /* 0x0000002143437211 */ /* 0x000fe200028f0eff */
[----:B------:R-:W-:Y:S01]  /*5bf0*/  IMAD R85, R101, 0x15, RZ ;  /* 0x0000001565557824 */ /* 0x000fe200078e02ff */
[----:B------:R-:W-:-:S02]  /*5c00*/  IADD3 R64, P6, R87, R32, RZ ;  /* 0x0000002057407210 */ /* 0x000fc40007fde0ff */
[-C--:B------:R-:W-:Y:S02]  /*5c10*/  IADD3 R72, P5, R107, R32.reuse, RZ ;  /* 0x000000206b487210 */ /* 0x080fe40007fbe0ff */
[-C--:B------:R-:W-:Y:S02]  /*5c20*/  LEA.HI.X.SX32 R69, R69, R33.reuse, 0x1, P1 ;  /* 0x0000002145457211 */ /* 0x080fe400008f0eff */
[-C--:B------:R-:W-:Y:S01]  /*5c30*/  LEA.HI.X.SX32 R65, R65, R33.reuse, 0x1, P6 ;  /* 0x0000002141417211 */ /* 0x080fe200030f0eff */
[----:B------:R0:W-:Y:S01]  /*5c40*/  STG.E.U16 desc[UR28][R32.64], R4 ;  /* 0x0000000420007986 */ /* 0x0001e2000c10151c */
[-C--:B------:R-:W-:Y:S02]  /*5c50*/  LEA R74, P1, R101, R32.reuse, 0x5 ;  /* 0x00000020654a7211 */ /* 0x080fe400078228ff */
[----:B------:R-:W-:Y:S02]  /*5c60*/  IADD3 R70, P6, R99, R32, RZ ;  /* 0x0000002063467210 */ /* 0x000fe40007fde0ff */
[----:B------:R-:W-:-:S02]  /*5c70*/  LEA.HI.X.SX32 R73, R73, R33, 0x1, P5 ;  /* 0x0000002149497211 */ /* 0x000fc400028f0eff */
[-C--:B------:R-:W-:Y:S02]  /*5c80*/  IADD3 R78, P5, R119, R32.reuse, RZ ;  /* 0x00000020774e7210 */ /* 0x080fe40007fbe0ff */
[-C--:B------:R-:W-:Y:S02]  /*5c90*/  LEA.HI.X.SX32 R75, R75, R33.reuse, 0x1, P1 ;  /* 0x000000214b4b7211 */ /* 0x080fe400008f0eff */
[-C--:B------:R-:W-:Y:S02]  /*5ca0*/  LEA.HI.X.SX32 R71, R71, R33.reuse, 0x1, P6 ;  /* 0x0000002147477211 */ /* 0x080fe400030f0eff */
[-C--:B------:R-:W-:Y:S02]  /*5cb0*/  IADD3 R80, P1, R123, R32.reuse, RZ ;  /* 0x000000207b507210 */ /* 0x080fe40007f3e0ff */
        /* <DEDUP_REMOVED lines=26> */
[-C--:B------:R-:W-:Y:S01]  /*5e60*/  IADD3 R112, P5, R153, R32.reuse, RZ ;  /* 0x0000002099707210 */ /* 0x080fe20007fbe0ff */
[----:B------:R-:W-:Y:S01]  /*5e70*/  IMAD R153, R101, 0x70, RZ ;  /* 0x0000007065997824 */ /* 0x000fe200078e02ff */
[-C--:B------:R-:W-:Y:S02]  /*5e80*/  LEA.HI.X.SX32 R109, R109, R33.reuse, 0x1, P1 ;  /* 0x000000216d6d7211 */ /* 0x080fe400008f0eff */
[----:B------:R-:W-:Y:S02]  /*5e90*/  LEA.HI.X.SX32 R103, R103, R33, 0x1, P6 ;  /* 0x0000002167677211 */ /* 0x000fe400030f0eff */
[-C--:B------:R-:W-:Y:S01]  /*5ea0*/  IADD3 R114, P1, R157, R32.reuse, RZ ;  /* 0x000000209d727210 */ /* 0x080fe20007f3e0ff */
[----:B------:R-:W-:Y:S01]  /*5eb0*/  IMAD R157, R101, 0x74, RZ ;  /* 0x00000074659d7824 */ /* 0x000fe200078e02ff */
[-C--:B------:R-:W-:Y:S02]  /*5ec0*/  IADD3 R46, P0, R39, R32.reuse, RZ ;  /* 0x00000020272e7210 */ /* 0x080fe40007f1e0ff */
[----:B------:R-:W-:-:S02]  /*5ed0*/  LEA R110, P6, R101, R32, 0x6 ;  /* 0x00000020656e7211 */ /* 0x000fc400078c30ff */
[-C--:B------:R-:W-:Y:S02]  /*5ee0*/  LEA.HI.X.SX32 R39, R113, R33.reuse, 0x1, P4 ;  /* 0x0000002171277211 */ /* 0x080fe400020f0eff */
[-C--:B------:R-:W-:Y:S01]  /*5ef0*/  IADD3 R118, P4, R163, R32.reuse, RZ ;  /* 0x00000020a3767210 */ /* 0x080fe20007f9e0ff */
[----:B------:R-:W-:Y:S01]  /*5f00*/  IMAD R163, R101, 0x7a, RZ ;  /* 0x0000007a65a37824 */ /* 0x000fe200078e02ff */
[-C--:B------:R-:W-:Y:S02]  /*5f10*/  LEA.HI.X.SX32 R41, R115, R33.reuse, 0x1, P3 ;  /* 0x0000002173297211 */ /* 0x080fe400018f0eff */
[----:B------:R-:W-:Y:S02]  /*5f20*/  LEA.HI.X.SX32 R113, R119, R33, 0x1, P5 ;  /* 0x0000002177717211 */ /* 0x000fe400028f0eff */
[-C--:B------:R-:W-:Y:S01]  /*5f30*/  IADD3 R120, P3, R165, R32.reuse, RZ ;  /* 0x00000020a5787210 */ /* 0x080fe20007f7e0ff */
[----:B------:R-:W-:Y:S01]  /*5f40*/  IMAD R165, R101, 0x7e, RZ ;  /* 0x0000007e65a57824 */ /* 0x000fe200078e02ff */
[----:B------:R-:W-:-:S02]  /*5f50*/  IADD3 R124, P5, R169, R32, RZ ;  /* 0x00000020a97c7210 */ /* 0x000fc40007fbe0ff */
[-C--:B------:R-:W-:Y:S02]  /*5f60*/  LEA.HI.X.SX32 R115, R121, R33.reuse, 0x1, P1 ;  /* 0x0000002179737211 */ /* 0x080fe400008f0eff */
[-C--:B------:R-:W-:Y:S02]  /*5f70*/  LEA.HI.X.SX32 R111, R111, R33.reuse, 0x1, P6 ;  /* 0x000000216f6f7211 */ /* 0x080fe400030f0eff */
[-C--:B------:R-:W-:Y:S02]  /*5f80*/  IADD3 R126, P1, R171, R32.reuse, RZ ;  /* 0x00000020ab7e7210 */ /* 0x080fe40007f3e0ff */
[-C--:B------:R-:W-:Y:S01]  /*5f90*/  IADD3 R116, P6, R161, R32.reuse, RZ ;  /* 0x00000020a1747210 */ /* 0x080fe20007fde0ff */
[----:B------:R-:W-:Y:S01]  /*5fa0*/  IMAD R161, R101, 0x78, RZ ;  /* 0x0000007865a17824 */ /* 0x000fe200078e02ff */
[----:B------:R-:W-:Y:S02]  /*5fb0*/  LEA.HI.X.SX32 R119, R125, R33, 0x1, P4 ;  /* 0x000000217d777211 */ /* 0x000fe400020f0eff */
[----:B------:R-:W-:-:S02]  /*5fc0*/  IADD3 R130, P4, R175, R32, RZ ;  /* 0x00000020af827210 */ /* 0x000fc40007f9e0ff */
[-C--:B------:R-:W-:Y:S02]  /*5fd0*/  LEA.HI.X.SX32 R121, R127, R33.reuse, 0x1, P3 ;  /* 0x000000217f797211 */ /* 0x080fe400018f0eff */
[-C--:B------:R-:W-:Y:S02]  /*5fe0*/  LEA.HI.X.SX32 R125, R131, R33.reuse, 0x1, P5 ;  /* 0x00000021837d7211 */ /* 0x080fe400028f0eff */
[-C--:B------:R-:W-:Y:S02]  /*5ff0*/  LEA.HI.X.SX32 R43, R117, R33.reuse, 0x1, P2 ;  /* 0x00000021752b7211 */ /* 0x080fe400010f0eff */
[-C--:B------:R-:W-:Y:S02]  /*6000*/  IADD3 R132, P3, R177, R32.reuse, RZ ;  /* 0x00000020b1847210 */ /* 0x080fe40007f7e0ff */
[----:B------:R-:W-:Y:S02]  /*6010*/  IADD3 R136, P5, R181, R32, RZ ;  /* 0x00000020b5887210 */ /* 0x000fe40007fbe0ff */
[----:B------:R-:W-:-:S02]  /*6020*/  LEA.HI.X.SX32 R127, R133, R33, 0x1, P1 ;  /* 0x00000021857f7211 */ /* 0x000fc400008f0eff */
[-C--:B------:R-:W-:Y:S02]  /*6030*/  IADD3 R122, P2, R167, R32.reuse, RZ ;  /* 0x00000020a77a7210 */ /* 0x080fe40007f5e0ff */
[-C--:B------:R-:W-:Y:S02]  /*6040*/  LEA.HI.X.SX32 R117, R123, R33.reuse, 0x1, P6 ;  /* 0x000000217b757211 */ /* 0x080fe400030f0eff */
[-C--:B------:R-:W-:Y:S02]  /*6050*/  IADD3 R138, P1, R183, R32.reuse, RZ ;  /* 0x00000020b78a7210 */ /* 0x080fe40007f3e0ff */
[----:B------:R-:W-:Y:S02]  /*6060*/  IADD3 R128, P6, R173, R32, RZ ;  /* 0x00000020ad807210 */ /* 0x000fe40007fde0ff */
[-C--:B------:R-:W-:Y:S02]  /*6070*/  LEA.HI.X.SX32 R131, R137, R33.reuse, 0x1, P4 ;  /* 0x0000002189837211 */ /* 0x080fe400020f0eff */
[----:B------:R-:W-:-:S02]  /*6080*/  LEA.HI.X.SX32 R133, R139, R33, 0x1, P3 ;  /* 0x000000218b857211 */ /* 0x000fc400018f0eff */
[-C--:B------:R-:W-:Y:S01]  /*6090*/  LEA.HI.X.SX32 R137, R143, R33.reuse, 0x1, P5 ;  /* 0x000000218f897211 */ /* 0x080fe200028f0eff */
[----:B------:R-:W-:Y:S01]  /*60a0*/  IMAD R143, R101, 0x33, RZ ;  /* 0x00000033658f7824 */ /* 0x000fe200078e02ff */
[-C--:B------:R-:W-:Y:S02]  /*60b0*/  LEA.HI.X.SX32 R123, R129, R33.reuse, 0x1, P2 ;  /* 0x00000021817b7211 */ /* 0x080fe400010f0eff */
[-C--:B------:R-:W-:Y:S01]  /*60c0*/  LEA.HI.X.SX32 R139, R145, R33.reuse, 0x1, P1 ;  /* 0x00000021918b7211 */ /* 0x080fe200008f0eff */
[----:B------:R-:W-:Y:S01]  /*60d0*/  IMAD R145, R101, 0x72, RZ ;  /* 0x0000007265917824 */ /* 0x000fe200078e02ff */
[-C--:B------:R-:W-:Y:S02]  /*60e0*/  IADD3 R134, P2, R179, R32.reuse, RZ ;  /* 0x00000020b3867210 */ /* 0x080fe40007f5e0ff */
[----:B------:R-:W-:Y:S02]  /*60f0*/  LEA.HI.X.SX32 R129, R135, R33, 0x1, P6 ;  /* 0x0000002187817211 */ /* 0x000fe400030f0eff */
[----:B------:R-:W-:-:S02]  /*6100*/  IADD3 R142, P4, R187, R32, RZ ;  /* 0x00000020bb8e7210 */ /* 0x000fc40007f9e0ff */
[-C--:B------:R-:W-:Y:S02]  /*6110*/  IADD3 R140, P6, R185, R32.reuse, RZ ;  /* 0x00000020b98c7210 */ /* 0x080fe40007fde0ff */
[-C--:B------:R-:W-:Y:S02]  /*6120*/  IADD3 R144, P3, R189, R32.reuse, RZ ;  /* 0x00000020bd907210 */ /* 0x080fe40007f7e0ff */
[-C--:B------:R-:W-:Y:S02]  /*6130*/  LEA.HI.X.SX32 R135, R141, R33.reuse, 0x1, P2 ;  /* 0x000000218d877211 */ /* 0x080fe400010f0eff */
[-C--:B------:R-:W-:Y:S02]  /*6140*/  LEA.HI.X.SX32 R143, R143, R33.reuse, 0x1, P4 ;  /* 0x000000218f8f7211 */ /* 0x080fe400020f0eff */
[----:B------:R-:W-:Y:S01]  /*6150*/  LEA.HI.X.SX32 R141, R147, R33, 0x1, P6 ;  /* 0x00000021938d7211 */ /* 0x000fe200030f0eff */
[----:B------:R-:W-:Y:S01]  /*6160*/  IMAD R147, R101, 0x35, RZ ;  /* 0x0000003565937824 */ /* 0x000fe200078e02ff */
[----:B------:R-:W-:-:S02]  /*6170*/  IADD3 R154, P4, R145, R32, RZ ;  /* 0x00000020919a7210 */ /* 0x000fc40007f9e0ff */
[-C--:B------:R-:W-:Y:S01]  /*6180*/  LEA.HI.X.SX32 R145, R149, R33.reuse, 0x1, P3 ;  /* 0x0000002195917211 */ /* 0x080fe200018f0eff */
[----:B------:R-:W-:Y:S01]  /*6190*/  IMAD R149, R101, 0x76, RZ ;  /* 0x0000007665957824 */ /* 0x000fe200078e02ff */
[-C--:B------:R-:W-:Y:S02]  /*61a0*/  IADD3 R146, P2, R191, R32.reuse, RZ ;  /* 0x00000020bf927210 */ /* 0x080fe40007f5e0ff */
[-C--:B------:R-:W-:Y:S02]  /*61b0*/  IADD3 R148, P5, R193, R32.reuse, RZ ;  /* 0x00000020c1947210 */ /* 0x080fe40007fbe0ff */
[-C--:B------:R-:W-:Y:S01]  /*61c0*/  IADD3 R152, P6, R153, R32.reuse, RZ ;  /* 0x0000002099987210 */ /* 0x080fe20007fde0ff */
[----:B------:R-:W-:Y:S01]  /*61d0*/  IMAD R153, R101, 0x37, RZ ;  /* 0x0000003765997824 */ /* 0x000fe200078e02ff */
[-C--:B------:R-:W-:Y:S02]  /*61e0*/  IADD3 R150, P1, R195, R32.reuse, RZ ;  /* 0x00000020c3967210 */ /* 0x080fe40007f3e0ff */
[----:B------:R-:W-:Y:S01]  /*61f0*/  IADD3 R156, P3, R157, R32, RZ ;  /* 0x000000209d9c7210 */ /* 0x000fe20007f7e0ff */
[----:B------:R-:W-:Y:S01]  /*6200*/  IMAD R157, R101, 0x39, RZ ;  /* 0x00000039659d7824 */ /* 0x000fe200078e02ff */
[----:B------:R-:W-:-:S02]  /*6210*/  LEA.HI.X.SX32 R147, R147, R33, 0x1, P2 ;  /* 0x0000002193937211 */ /* 0x000fc400010f0eff */
[-C--:B------:R-:W-:Y:S02]  /*6220*/  IADD3 R158, P2, R149, R32.reuse, RZ ;  /* 0x00000020959e7210 */ /* 0x080fe40007f5e0ff */
[-C--:B------:R-:W-:Y:S02]  /*6230*/  LEA.HI.X.SX32 R149, R151, R33.reuse, 0x1, P5 ;  /* 0x0000002197957211 */ /* 0x080fe400028f0eff */
[----:B------:R-:W-:Y:S02]  /*6240*/  IADD3 R160, P5, R161, R32, RZ ;  /* 0x00000020a1a07210 */ /* 0x000fe40007fbe0ff */
[-C--:B------:R-:W-:Y:S02]  /*6250*/  LEA.HI.X.SX32 R151, R153, R33.reuse, 0x1, P1 ;  /* 0x0000002199977211 */ /* 0x080fe400008f0eff */
[-C--:B------:R-:W-:Y:S02]  /*6260*/  LEA.HI.X.SX32 R153, R155, R33.reuse, 0x1, P6 ;  /* 0x000000219b997211 */ /* 0x080fe400030f0eff */
[----:B------:R-:W-:-:S02]  /*6270*/  LEA.HI.X.SX32 R155, R157, R33, 0x1, P4 ;  /* 0x000000219d9b7211 */ /* 0x000fc400020f0eff */
[-C--:B------:R-:W-:Y:S01]  /*6280*/  IADD3 R162, P1, R163, R32.reuse, RZ ;  /* 0x00000020a3a27210 */ /* 0x080fe20007f3e0ff */
[----:B------:R-:W-:Y:S01]  /*6290*/  IMAD R163, R101, 0x3d, RZ ;  /* 0x0000003d65a37824 */ /* 0x000fe200078e02ff */
[----:B------:R-:W-:Y:S01]  /*62a0*/  IADD3 R164, P6, R165, R32, RZ ;  /* 0x00000020a5a47210 */ /* 0x000fe20007fde0ff */
[----:B------:R-:W-:Y:S01]  /*62b0*/  IMAD R165, R101, 0x3f, RZ ;  /* 0x0000003f65a57824 */ /* 0x000fe200078e02ff */
[-C--:B------:R-:W-:Y:S01]  /*62c0*/  LEA.HI.X.SX32 R157, R159, R33.reuse, 0x1, P3 ;  /* 0x000000219f9d7211 */ /* 0x080fe200018f0eff */
[----:B------:R-:W-:Y:S01]  /*62d0*/  IMAD R159, R101, 0x3b, RZ ;  /* 0x0000003b659f7824 */ /* 0x000fe200078e02ff */
[-C--:B------:R-:W-:Y:S02]  /*62e0*/  LEA.HI.X.SX32 R161, R47, R33.reuse, 0x1, P5 ;  /* 0x000000212fa17211 */ /* 0x080fe400028f0eff */
[CC--:B------:R-:W-:Y:S01]  /*62f0*/  LEA.HI.X.SX32 R47, R101.reuse, R33.reuse, 0x1, P0 ;  /* 0x00000021652f7211 */ /* 0x0c0fe200000f0eff */
[----:B------:R-:W-:Y:S01]  /*6300*/  IMAD R101, R101, 0x7c, RZ ;  /* 0x0000007c65657824 */ /* 0x000fe200078e02ff */
[----:B------:R-:W-:-:S02]  /*6310*/  LEA.HI.X.SX32 R159, R159, R33, 0x1, P2 ;  /* 0x000000219f9f7211 */ /* 0x000fc400010f0eff */
[-C--:B------:R-:W-:Y:S02]  /*6320*/  LEA.HI.X.SX32 R163, R163, R33.reuse, 0x1, P1 ;  /* 0x00000021a3a37211 */ /* 0x080fe400008f0eff */
[----:B------:R-:W-:Y:S02]  /*6330*/  IADD3 R100, P0, R101, R32, RZ ;  /* 0x0000002065647210 */ /* 0x000fe40007f1e0ff */
[-C--:B------:R-:W-:Y:S02]  /*6340*/  LEA.HI.X.SX32 R165, R165, R33.reuse, 0x1, P6 ;  /* 0x00000021a5a57211 */ /* 0x080fe400030f0eff */
[----:B------:R-:W-:Y:S02]  /*6350*/  LEA.HI.X.SX32 R101, R105, R33, 0x1, P0 ;  /* 0x0000002169657211 */ /* 0x000fe400000f0eff */
[----:B------:R-:W-:Y:S02]  /*6360*/  SHF.L.U32 R105, R2, 0x3, RZ ;  /* 0x0000000302697819 */ /* 0x000fe400000006ff */
[----:B0-----:R-:W-:-:S02]  /*6370*/  PRMT R33, R4, 0x7632, R33 ;  /* 0x0000763204217816 */ /* 0x001fc40000000021 */
[----:B------:R-:W-:Y:S02]  /*6380*/  LOP3.LUT R105, R105, 0x38, RZ, 0xc0, !PT ;  /* 0x0000003869697812 */ /* 0x000fe400078ec0ff */
[----:B------:R-:W-:Y:S01]  /*6390*/  LOP3.LUT R4, R2, 0xf0, RZ, 0xc0, !PT ;  /* 0x000000f002047812 */ /* 0x000fe200078ec0ff */
[----:B------:R0:W-:Y:S01]  /*63a0*/  STG.E.U16 desc[UR28][R46.64], R33 ;  /* 0x000000212e007986 */ /* 0x0001e2000c10151c */
[----:B------:R-:W-:Y:S01]  /*63b0*/  SHF.R.U32.HI R2, RZ, 0x1, R2 ;  /* 0x00000001ff027819 */ /* 0x000fe20000011602 */
[----:B------:R-:W-:Y:S01]  /*63c0*/  VIADD R105, R105, UR16 ;  /* 0x0000001069697c36 */ /* 0x000fe20008000000 */
[----:B-1----:R-:W-:Y:S01]  /*63d0*/  PRMT R32, R9, 0x7632, R32 ;  /* 0x0000763209207816 */ /* 0x002fe20000000020 */
[----:B------:R1:W-:Y:S01]  /*63e0*/  STG.E.U16 desc[UR28][R44.64], R5 ;  /* 0x000000052c007986 */ /* 0x0003e2000c10151c */
[----:B------:R-:W-:Y:S02]  /*63f0*/  LOP3.LUT R2, R2, 0x4, RZ, 0xc0, !PT ;  /* 0x0000000402027812 */ /* 0x000fe400078ec0ff */
[----:B------:R-:W-:-:S02]  /*6400*/  LEA R105, R4, R105, 0x2 ;  /* 0x0000006904697211 */ /* 0x000fc400078e10ff */
[----:B------:R-:W-:Y:S02]  /*6410*/  PRMT R4, R7, 0x7632, R4 ;  /* 0x0000763207047816 */ /* 0x000fe40000000004 */
[----:B0-----:R-:W-:Y:S02]  /*6420*/  PRMT R47, R6, 0x7632, R47 ;  /* 0x00007632062f7816 */ /* 0x001fe4000000002f */
[----:B--2---:R-:W-:Y:S02]  /*6430*/  PRMT R46, R16, 0x7632, R46 ;  /* 0x00007632102e7816 */ /* 0x004fe4000000002e */
[----:B-1----:R-:W-:Y:S01]  /*6440*/  PRMT R45, R5, 0x7632, R45 ;  /* 0x00007632052d7816 */ /* 0x002fe2000000002d */
[----:B------:R-:W-:Y:S01]  /*6450*/  IMAD.IADD R5, R2, 0x1, R105 ;  /* 0x0000000102057824 */ /* 0x000fe200078e0269 */
[----:B------:R-:W-:Y:S02]  /*6460*/  PRMT R2, R8, 0x7632, R2 ;  /* 0x0000763208027816 */ /* 0x000fe40000000002 */
[----:B------:R-:W-:Y:S01]  /*6470*/  PRMT R44, R23, 0x7632, R44 ;  /* 0x00007632172c7816 */ /* 0x000fe2000000002c */
[----:B------:R0:W-:Y:S04]  /*6480*/  STG.E.U16 desc[UR28][R48.64], R45 ;  /* 0x0000002d30007986 */ /* 0x0001e8000c10151c */
[----:B------:R1:W-:Y:S04]  /*6490*/  STG.E.U16 desc[UR28][R50.64], R6 ;  /* 0x0000000632007986 */ /* 0x0003e8000c10151c */
[----:B------:R-:W-:Y:S04]  /*64a0*/  STG.E.U16 desc[UR28][R52.64], R47 ;  /* 0x0000002f34007986 */ /* 0x000fe8000c10151c */
[----:B------:R2:W-:Y:S01]  /*64b0*/  STG.E.U16 desc[UR28][R54.64], R7 ;  /* 0x0000000736007986 */ /* 0x0005e2000c10151c */
[----:B0-----:R-:W-:-:S03]  /*64c0*/  PRMT R48, R17, 0x7632, R48 ;  /* 0x0000763211307816 */ /* 0x001fc60000000030 */
[----:B------:R0:W-:Y:S01]  /*64d0*/  STG.E.U16 desc[UR28][R56.64], R4 ;  /* 0x0000000438007986 */ /* 0x0001e2000c10151c */
[----:B-1----:R-:W-:Y:S02]  /*64e0*/  PRMT R6, R10, 0x7632, R6 ;  /* 0x000076320a067816 */ /* 0x002fe40000000006 */
[----:B------:R-:W-:Y:S01]  /*64f0*/  PRMT R51, R18, 0x7632, R51 ;  /* 0x0000763212337816 */ /* 0x000fe20000000033 */
[----:B------:R1:W-:Y:S04]  /*6500*/  STG.E.U16 desc[UR28][R58.64], R8 ;  /* 0x000000083a007986 */ /* 0x0003e8000c10151c */
[----:B------:R4:W-:Y:S01]  /*6510*/  STG.E.U16 desc[UR28][R60.64], R2 ;  /* 0x000000023c007986 */ /* 0x0009e2000c10151c */
[----:B--2---:R-:W-:Y:S02]  /*6520*/  PRMT R7, R11, 0x7632, R7 ;  /* 0x000076320b077816 */ /* 0x004fe40000000007 */
[----:B------:R-:W-:Y:S01]  /*6530*/  PRMT R54, R19, 0x7632, R54 ;  /* 0x0000763213367816 */ /* 0x000fe20000000036 */
[----:B------:R2:W-:Y:S01]  /*6540*/  STG.E.U16 desc[UR28][R62.64], R9 ;  /* 0x000000093e007986 */ /* 0x0005e2000c10151c */
[----:B0-----:R-:W-:-:S02]  /*6550*/  PRMT R4, R20, 0x7632, R4 ;  /* 0x0000763214047816 */ /* 0x001fc40000000004 */
[----:B---3--:R-:W-:Y:S01]  /*6560*/  PRMT R57, R14, 0x7632, R57 ;  /* 0x000076320e397816 */ /* 0x008fe20000000039 */
[----:B------:R0:W-:Y:S01]  /*6570*/  STG.E.U16 desc[UR28][R64.64], R32 ;  /* 0x0000002040007986 */ /* 0x0001e2000c10151c */
[----:B-1----:R-:W-:Y:S02]  /*6580*/  PRMT R8, R22, 0x7632, R8 ;  /* 0x0000763216087816 */ /* 0x002fe40000000008 */
[----:B------:R-:W-:Y:S01]  /*6590*/  PRMT R59, R15, 0x7632, R59 ;  /* 0x000076320f3b7816 */ /* 0x000fe2000000003b */
[----:B------:R1:W-:Y:S01]  /*65a0*/  STG.E.U16 desc[UR28][R66.64], R10 ;  /* 0x0000000a42007986 */ /* 0x0003e2000c10151c */
[----:B----4-:R-:W-:Y:S02]  /*65b0*/  PRMT R2, R21, 0x7632, R2 ;  /* 0x0000763215027816 */ /* 0x010fe40000000002 */
[----:B------:R-:W-:Y:S01]  /*65c0*/  PRMT R61, R24, 0x7632, R61 ;  /* 0x00007632183d7816 */ /* 0x000fe2000000003d */
[----:B------:R5:W-:Y:S01]  /*65d0*/  STG.E.U16 desc[UR28][R68.64], R6 ;  /* 0x0000000644007986 */ /* 0x000be2000c10151c */
[----:B--2---:R-:W-:-:S03]  /*65e0*/  PRMT R63, R25, 0x7632, R63 ;  /* 0x00007632193f7816 */ /* 0x004fc6000000003f */
[----:B------:R2:W-:Y:S01]  /*65f0*/  STG.E.U16 desc[UR28][R70.64], R11 ;  /* 0x0000000b46007986 */ /* 0x0005e2000c10151c */
[----:B0-----:R-:W-:-:S03]  /*6600*/  PRMT R65, R26, 0x7632, R65 ;  /* 0x000076321a417816 */ /* 0x001fc60000000041 */
[----:B------:R0:W-:Y:S01]  /*6610*/  STG.E.U16 desc[UR28][R72.64], R7 ;  /* 0x0000000748007986 */ /* 0x0001e2000c10151c */
[----:B-1----:R-:W-:-:S03]  /*6620*/  PRMT R67, R27, 0x7632, R67 ;  /* 0x000076321b437816 */ /* 0x002fc60000000043 */
[----:B------:R1:W-:Y:S01]  /*6630*/  STG.E.U16 desc[UR28][R74.64], R20 ;  /* 0x000000144a007986 */ /* 0x0003e2000c10151c */
[----:B-----5:R-:W-:-:S03]  /*6640*/  PRMT R69, R28, 0x7632, R69 ;  /* 0x000076321c457816 */ /* 0x020fc60000000045 */
[----:B------:R3:W-:Y:S01]  /*6650*/  STG.E.U16 desc[UR28][R76.64], R4 ;  /* 0x000000044c007986 */ /* 0x0007e2000c10151c */
[----:B--2---:R-:W-:-:S03]  /*6660*/  PRMT R71, R29, 0x7632, R71 ;  /* 0x000076321d477816 */ /* 0x004fc60000000047 */
[----:B------:R2:W-:Y:S01]  /*6670*/  STG.E.U16 desc[UR28][R78.64], R21 ;  /* 0x000000154e007986 */ /* 0x0005e2000c10151c */
[----:B0-----:R-:W-:Y:S01]  /*6680*/  PRMT R73, R30, 0x7632, R73 ;  /* 0x000076321e497816 */ /* 0x001fe20000000049 */
[----:B------:R-:W0:Y:S02]  /*6690*/  LDC.64 R6, c[0x0][0x230] ;  /* 0x00008c00ff067b82 */ /* 0x000e240000000a00 */
[----:B------:R4:W-:Y:S01]  /*66a0*/  STG.E.U16 desc[UR28][R80.64], R2 ;  /* 0x0000000250007986 */ /* 0x0009e2000c10151c */
[----:B-1----:R-:W-:-:S03]  /*66b0*/  PRMT R75, R31, 0x7632, R75 ;  /* 0x000076321f4b7816 */ /* 0x002fc6000000004b */
[----:B------:R-:W-:Y:S01]  /*66c0*/  STG.E.U16 desc[UR28][R82.64], R22 ;  /* 0x0000001652007986 */ /* 0x000fe2000c10151c */
[----:B---3--:R-:W-:Y:S02]  /*66d0*/  LOP3.LUT R4, R3, 0x1f8, RZ, 0xc0, !PT ;  /* 0x000001f803047812 */ /* 0x008fe400078ec0ff */
[C---:B------:R-:W-:Y:S01]  /*66e0*/  SHF.L.U32 R3, R0.reuse, 0x2, RZ ;  /* 0x0000000200037819 */ /* 0x040fe200000006ff */
[----:B------:R-:W-:Y:S01]  /*66f0*/  STG.E.U16 desc[UR28][R84.64], R8 ;  /* 0x0000000854007986 */ /* 0x000fe2000c10151c */
[----:B--2---:R-:W-:Y:S01]  /*6700*/  PRMT R21, R13, 0x7632, R21 ;  /* 0x000076320d157816 */ /* 0x004fe20000000015 */
[----:B------:R-:W-:Y:S02]  /*6710*/  IMAD.HI R0, R0, 0x4, RZ ;  /* 0x0000000400007827 */ /* 0x000fe400078e02ff */
[----:B------:R-:W-:Y:S01]  /*6720*/  STG.E.U16 desc[UR28][R86.64], R23 ;  /* 0x0000001756007986 */ /* 0x000fe2000c10151c */
[----:B----4-:R-:W-:-:S03]  /*6730*/  PRMT R2, R12, 0x7632, R2 ;  /* 0x000076320c027816 */ /* 0x010fc60000000002 */
[----:B------:R-:W-:Y:S04]  /*6740*/  STG.E.U16 desc[UR28][R88.64], R44 ;  /* 0x0000002c58007986 */ /* 0x000fe8000c10151c */
[----:B------:R-:W-:Y:S04]  /*6750*/  STG.E.U16 desc[UR28][R90.64], R16 ;  /* 0x000000105a007986 */ /* 0x000fe8000c10151c */
[----:B------:R-:W-:Y:S04]  /*6760*/  STG.E.U16 desc[UR28][R92.64], R46 ;  /* 0x0000002e5c007986 */ /* 0x000fe8000c10151c */
[----:B------:R-:W-:Y:S04]  /*6770*/  STG.E.U16 desc[UR28][R94.64], R17 ;  /* 0x000000115e007986 */ /* 0x000fe8000c10151c */
[----:B------:R-:W-:Y:S04]  /*6780*/  STG.E.U16 desc[UR28][R96.64], R48 ;  /* 0x0000003060007986 */ /* 0x000fe8000c10151c */
[----:B------:R-:W-:Y:S04]  /*6790*/  STG.E.U16 desc[UR28][R98.64], R18 ;  /* 0x0000001262007986 */ /* 0x000fe8000c10151c */
[----:B------:R-:W-:Y:S04]  /*67a0*/  STG.E.U16 desc[UR28][R102.64], R51 ;  /* 0x0000003366007986 */ /* 0x000fe8000c10151c */
[----:B------:R-:W-:Y:S04]  /*67b0*/  STG.E.U16 desc[UR28][R106.64], R19 ;  /* 0x000000136a007986 */ /* 0x000fe8000c10151c */
[----:B------:R-:W1:Y:S04]  /*67c0*/  LDS.128 R104, [R104] ;  /* 0x0000000068687984 */ /* 0x000e680000000c00 */
[----:B------:R-:W-:Y:S04]  /*67d0*/  STG.E.U16 desc[UR28][R108.64], R54 ;  /* 0x000000366c007986 */ /* 0x000fe8000c10151c */
[----:B------:R-:W-:Y:S04]  /*67e0*/  STG.E.U16 desc[UR28][R110.64], R12 ;  /* 0x0000000c6e007986 */ /* 0x000fe8000c10151c */
[----:B------:R0:W-:Y:S04]  /*67f0*/  STG.E.U16 desc[UR28][R38.64], R2 ;  /* 0x0000000226007986 */ /* 0x0001e8000c10151c */
[----:B------:R-:W-:Y:S04]  /*6800*/  STG.E.U16 desc[UR28][R40.64], R13 ;  /* 0x0000000d28007986 */ /* 0x000fe8000c10151c */
[----:B------:R-:W-:Y:S04]  /*6810*/  STG.E.U16 desc[UR28][R42.64], R21 ;  /* 0x000000152a007986 */ /* 0x000fe8000c10151c */
[----:B------:R-:W-:Y:S01]  /*6820*/  STG.E.U16 desc[UR28][R112.64], R14 ;  /* 0x0000000e70007986 */ /* 0x000fe2000c10151c */
[----:B0-----:R-:W-:-:S03]  /*6830*/  IADD3 R2, P0, P1, R3, UR6, R6 ;  /* 0x0000000603027c10 */ /* 0x001fc6000f91e006 */
[----:B------:R-:W-:Y:S01]  /*6840*/  STG.E.U16 desc[UR28][R114.64], R57 ;  /* 0x0000003972007986 */ /* 0x000fe2000c10151c */
[----:B------:R-:W-:-:S03]  /*6850*/  IADD3.X R3, R0, UR5, R7, P0, P1 ;  /* 0x0000000500037c10 */ /* 0x000fc600087e2407 */
[----:B------:R-:W-:Y:S04]  /*6860*/  STG.E.U16 desc[UR28][R116.64], R15 ;  /* 0x0000000f74007986 */ /* 0x000fe8000c10151c */
[----:B------:R-:W-:Y:S04]  /*6870*/  STG.E.U16 desc[UR28][R118.64], R59 ;  /* 0x0000003b76007986 */ /* 0x000fe8000c10151c */
[----:B------:R-:W-:Y:S01]  /*6880*/  STG.E.U16 desc[UR28][R120.64], R24 ;  /* 0x0000001878007986 */ /* 0x000fe2000c10151c */
[----:B-1----:R-:W-:Y:S02]  /*6890*/  PRMT R77, R104, 0x7632, R77 ;  /* 0x00007632684d7816 */ /* 0x002fe4000000004d */
[----:B------:R-:W-:Y:S01]  /*68a0*/  PRMT R79, R105, 0x7632, R79 ;  /* 0x00007632694f7816 */ /* 0x000fe2000000004f */
[----:B------:R-:W-:Y:S01]  /*68b0*/  STG.E.U16 desc[UR28][R122.64], R61 ;  /* 0x0000003d7a007986 */ /* 0x000fe2000c10151c */
[----:B------:R-:W-:-:S02]  /*68c0*/  PRMT R81, R106, 0x7632, R81 ;  /* 0x000076326a517816 */ /* 0x000fc40000000051 */
[----:B------:R-:W-:Y:S01]  /*68d0*/  PRMT R82, R107, 0x7632, R82 ;  /* 0x000076326b527816 */ /* 0x000fe20000000052 */
        /* <DEDUP_REMOVED lines=21> */
[----:B------:R-:W-:Y:S01]  /*6a30*/  STG.E.U16 desc[UR28][R164.64], R82 ;  /* 0x00000052a4007986 */ /* 0x000fe2000c10151c */
[----:B------:R-:W-:Y:S06]  /*6a40*/  BAR.SYNC.DEFER_BLOCKING 0x0 ;  /* 0x0000000000007b1d */ /* 0x000fec0000010000 */
[----:B------:R-:W-:Y:S04]  /*6a50*/  STS.64 [R4+UR16], R34 ;  /* 0x0000002204007988 */ /* 0x000fe80008000a10 */
[----:B------:R-:W-:Y:S01]  /*6a60*/  STS.64 [R4+UR16+0x200], R36 ;  /* 0x0002002404007988 */ /* 0x000fe20008000a10 */
[----:B------:R-:W-:Y:S06]  /*6a70*/  BAR.SYNC.DEFER_BLOCKING 0x0 ;  /* 0x0000000000007b1d */ /* 0x000fec0000010000 */
[----:B------:R-:W0:Y:S04]  /*6a80*/  LDS R5, [R5] ;  /* 0x0000000005057984 */ /* 0x000e280000000800 */
[----:B0-----:R-:W-:Y:S01]  /*6a90*/  STG.E desc[UR28][R2.64], R5 ;  /* 0x0000000502007986 */ /* 0x001fe2000c10191c */
[----:B------:R-:W-:Y:S05]  /*6aa0*/  EXIT ;  /* 0x000000000000794d */ /* 0x000fea0003800000 */
.L_x_2:
[----:B------:R-:W-:-:S00]  /*6ab0*/  BRA `(.L_x_2) ;  /* 0xfffffffc00fc7947 */ /* 0x000fc0000383ffff */
[----:B------:R-:W-:-:S00]  /*6ac0*/  NOP ;  /* 0x0000000000007918 */ /* 0x000fc00000000000 */
        /* <DEDUP_REMOVED lines=11> */
.L_x_3:


//--------------------- .nv.global.init           --------------------------
	.section	.nv.global.init,"aw",@progbits
.nv.global.init:
	.type		_$_str,@object
	.size		_$_str,(.L_0 - _$_str)
_$_str:
        /*0000*/ 	.byte	0x5f, 0x5f, 0x43, 0x55, 0x44, 0x41, 0x5f, 0x46, 0x54, 0x5a, 0x00
.L_0:


//--------------------- .nv.shared.attn_fwd       --------------------------
	.section	.nv.shared.attn_fwd,"aw",@nobits
	.sectionflags	@""
	.align	16
	.zero		1024


//--------------------- .nv.shared.reserved.0     --------------------------
	.section	.nv.shared.reserved.0,"aw",@nobits
	.weak		__nv_reservedSMEM_offset_0_alias
	.size		__nv_reservedSMEM_offset_0_alias, 0, 0
	.other		__nv_reservedSMEM_offset_0_alias,@"STO_CUDA_RESERVED_SHARED STV_DEFAULT"
__nv_reservedSMEM_offset_0_alias:
	.zero		0


//--------------------- .nv.constant0.attn_fwd    --------------------------
	.section	.nv.constant0.attn_fwd,"a",@progbits
	.sectionflags	@""
	.align	4
.nv.constant0.attn_fwd:
	.zero		664


//--------------------- SYMBOLS --------------------------

	.type		.nv.reservedSmem.offset0,@object
	.size		.nv.reservedSmem.offset0,0x4
